// auto-generated by cutlass_sweep.gemm — config: {"arch": "sm_90", "cluster_m": 1, "cluster_n": 1, "dtype": "fp16", "dtype_b": "fp16", "layout": "nt", "stages": 0, "tile_k": 64, "tile_m": 256, "tile_n": 256}
#include "cutlass/cutlass.h"
#include "cutlass/gemm/collective/collective_builder.hpp"
#include "cutlass/gemm/device/gemm_universal_adapter.h"
#include "cutlass/gemm/kernel/gemm_universal.hpp"
#include "cutlass/epilogue/collective/collective_builder.hpp"

using ElemA = cutlass::half_t;
using ElemB = cutlass::half_t;
using ElemCD = cutlass::half_t;
using Acc  = float;
using TileShape    = cute::Shape<cute::_256, cute::_256, cute::_64>;
using ClusterShape = cute::Shape<cute::_1, cute::_1, cute::_1>;

using CollectiveEpilogue = typename cutlass::epilogue::collective::CollectiveBuilder<
    cutlass::arch::Sm90, cutlass::arch::OpClassTensorOp,
    TileShape, ClusterShape,
    cutlass::epilogue::collective::EpilogueTileAuto,
    Acc, Acc,
    ElemCD, cutlass::layout::RowMajor, 128 / cutlass::sizeof_bits<ElemCD>::value,
    ElemCD, cutlass::layout::RowMajor, 128 / cutlass::sizeof_bits<ElemCD>::value,
    cutlass::epilogue::collective::EpilogueScheduleAuto
  >::CollectiveOp;

using CollectiveMainloop = typename cutlass::gemm::collective::CollectiveBuilder<
    cutlass::arch::Sm90, cutlass::arch::OpClassTensorOp,
    ElemA, cutlass::layout::RowMajor, 128 / cutlass::sizeof_bits<ElemA>::value,
    ElemB, cutlass::layout::ColumnMajor, 128 / cutlass::sizeof_bits<ElemB>::value,
    Acc,
    TileShape, ClusterShape,
    cutlass::gemm::collective::StageCountAutoCarveout<static_cast<int>(sizeof(typename CollectiveEpilogue::SharedStorage))>,
    cutlass::gemm::collective::KernelScheduleAuto
  >::CollectiveOp;

using GemmKernel = cutlass::gemm::kernel::GemmUniversal<
    cute::Shape<int,int,int,int>,
    CollectiveMainloop,
    CollectiveEpilogue
>;
using Gemm = cutlass::gemm::device::GemmUniversalAdapter<GemmKernel>;

// Force the device kernel symbol into the cubin without needing a host main.
auto* _anchor = &cutlass::device_kernel<GemmKernel>;


// ===== COMPILED SASS (sm_90a) =====

	.target	sm_90a

	.elftype	@"ET_EXEC"


//--------------------- .note.nv.tkinfo           --------------------------
	.section	.note.nv.tkinfo,"",@"SHT_NOTE"
	.sectionflags	@"SHF_NOTE_NV_TKINFO"
	.tkinfo
        /*0018*/ 	.word	0x00000002
        /*0030*/ 	.string	""
        /*0030*/ 	.string	"ptxas"
        /*0030*/ 	.string	"Cuda compilation tools, release 13.0, V13.0.88"
        /*0030*/ 	.string	"Build cuda_13.0.r13.0/compiler.36424714_0"
        /*0030*/ 	.string	"-arch sm_90a -m 64 "



//--------------------- .note.nv.cuinfo           --------------------------
	.section	.note.nv.cuinfo,"",@"SHT_NOTE"
	.sectionflags	@"SHF_NOTE_NV_CUINFO"
        /*0018*/ 	.short	0x0002
        /*001a*/ 	.short	0x005a
        /*001c*/ 	.short	0x0082
	.zero		2


//--------------------- .nv.info                  --------------------------
	.section	.nv.info,"",@"SHT_CUDA_INFO"
	.align	4


	//----- nvinfo : EIATTR_REGCOUNT
	.align		4
        /*0000*/ 	.byte	0x04, 0x2f
        /*0002*/ 	.short	(.L_15 - .L_14)
	.align		4
.L_14:
        /*0004*/ 	.word	index@(_ZN7cutlass13device_kernelINS_4gemm6kernel13GemmUniversalIN4cute5tupleIJiiiiEEENS1_10collective13CollectiveMmaINS1_34MainloopSm90TmaGmmaWarpSpecializedILi3ENS5_IJNS4_1CILi1EEESB_SB_EEENS1_35KernelTmaWarpSpecializedCooperativeEEENS5_IJNSA_ILi256EEESF_NSA_ILi64EEEEEENS_6half_tENS5_IJlSB_lEEESI_SJ_NS4_8TiledMMAINS4_8MMA_AtomIJNS4_4SM904GMMA26MMA_64x256x16_F32F16F16_SSILNSN_5MajorE0ELSP_0ELNSN_7ScaleInE1ELSQ_1EEEEEENS4_6LayoutINS5_IJNSA_ILi2EEESB_SB_EEENS5_IJSB_NSA_ILi0EEESW_EEEEENS5_IJNS4_10UnderscoreESZ_SZ_EEEEENS4_13SM90_TMA_LOADENS4_14ComposedLayoutINS4_7SwizzleILi3ELi4ELi3EEENS4_18smem_ptr_flag_bitsILi16EEENST_INS5_IJNSA_ILi8EEESG_EEENS5_IJSG_SB_EEEEEEEvNS4_8identityES12_S1C_vS1D_EENS_8epilogue10collective6detail29Sm90TmaWarpSpecializedAdapterINS1G_15DefaultEpilogueISI_SJ_SJ_NS1F_6thread17LinearCombinationISI_Li1EffLNS1K_9ScaleType4KindE0ELNS_15FloatRoundStyleE2ESI_EENS1_15EpilogueDefaultEEEEEvvEEEEvNT_6ParamsE)
        /*0008*/ 	.word	0x000000a8


	//----- nvinfo : EIATTR_FRAME_SIZE
	.align		4
.L_15:
        /*000c*/ 	.byte	0x04, 0x11
        /*000e*/ 	.short	(.L_17 - .L_16)
	.align		4
.L_16:
        /*0010*/ 	.word	index@(_ZN7cutlass13device_kernelINS_4gemm6kernel13GemmUniversalIN4cute5tupleIJiiiiEEENS1_10collective13CollectiveMmaINS1_34MainloopSm90TmaGmmaWarpSpecializedILi3ENS5_IJNS4_1CILi1EEESB_SB_EEENS1_35KernelTmaWarpSpecializedCooperativeEEENS5_IJNSA_ILi256EEESF_NSA_ILi64EEEEEENS_6half_tENS5_IJlSB_lEEESI_SJ_NS4_8TiledMMAINS4_8MMA_AtomIJNS4_4SM904GMMA26MMA_64x256x16_F32F16F16_SSILNSN_5MajorE0ELSP_0ELNSN_7ScaleInE1ELSQ_1EEEEEENS4_6LayoutINS5_IJNSA_ILi2EEESB_SB_EEENS5_IJSB_NSA_ILi0EEESW_EEEEENS5_IJNS4_10UnderscoreESZ_SZ_EEEEENS4_13SM90_TMA_LOADENS4_14ComposedLayoutINS4_7SwizzleILi3ELi4ELi3EEENS4_18smem_ptr_flag_bitsILi16EEENST_INS5_IJNSA_ILi8EEESG_EEENS5_IJSG_SB_EEEEEEEvNS4_8identityES12_S1C_vS1D_EENS_8epilogue10collective6detail29Sm90TmaWarpSpecializedAdapterINS1G_15DefaultEpilogueISI_SJ_SJ_NS1F_6thread17LinearCombinationISI_Li1EffLNS1K_9ScaleType4KindE0ELNS_15FloatRoundStyleE2ESI_EENS1_15EpilogueDefaultEEEEEvvEEEEvNT_6ParamsE)
        /*0014*/ 	.word	0x00000788


	//----- nvinfo : EIATTR_MIN_STACK_SIZE
	.align		4
.L_17:
        /*0018*/ 	.byte	0x04, 0x12
        /*001a*/ 	.short	(.L_19 - .L_18)
	.align		4
.L_18:
        /*001c*/ 	.word	index@(_ZN7cutlass13device_kernelINS_4gemm6kernel13GemmUniversalIN4cute5tupleIJiiiiEEENS1_10collective13CollectiveMmaINS1_34MainloopSm90TmaGmmaWarpSpecializedILi3ENS5_IJNS4_1CILi1EEESB_SB_EEENS1_35KernelTmaWarpSpecializedCooperativeEEENS5_IJNSA_ILi256EEESF_NSA_ILi64EEEEEENS_6half_tENS5_IJlSB_lEEESI_SJ_NS4_8TiledMMAINS4_8MMA_AtomIJNS4_4SM904GMMA26MMA_64x256x16_F32F16F16_SSILNSN_5MajorE0ELSP_0ELNSN_7ScaleInE1ELSQ_1EEEEEENS4_6LayoutINS5_IJNSA_ILi2EEESB_SB_EEENS5_IJSB_NSA_ILi0EEESW_EEEEENS5_IJNS4_10UnderscoreESZ_SZ_EEEEENS4_13SM90_TMA_LOADENS4_14ComposedLayoutINS4_7SwizzleILi3ELi4ELi3EEENS4_18smem_ptr_flag_bitsILi16EEENST_INS5_IJNSA_ILi8EEESG_EEENS5_IJSG_SB_EEEEEEEvNS4_8identityES12_S1C_vS1D_EENS_8epilogue10collective6detail29Sm90TmaWarpSpecializedAdapterINS1G_15DefaultEpilogueISI_SJ_SJ_NS1F_6thread17LinearCombinationISI_Li1EffLNS1K_9ScaleType4KindE0ELNS_15FloatRoundStyleE2ESI_EENS1_15EpilogueDefaultEEEEEvvEEEEvNT_6ParamsE)
        /*0020*/ 	.word	0x00000788
.L_19:


//--------------------- .nv.compat                --------------------------
	.section	.nv.compat,"",@"SHT_CUDA_COMPAT_INFO"
	.align	4
        /*0000*/ 	.byte	0x02, 0x09, 0x01, 0x00, 0x02, 0x02, 0x04, 0x00, 0x02, 0x05, 0x05, 0x00, 0x03, 0x07, 0x01, 0x01
        /*0010*/ 	.byte	0x02, 0x03, 0x01, 0x00, 0x02, 0x06, 0x01, 0x00, 0x04, 0x0b, 0x08, 0x00, 0x00, 0x00, 0x00, 0x00
        /*0020*/ 	.byte	0x00, 0x00, 0x00, 0x00


//--------------------- .nv.info._ZN7cutlass13device_kernelINS_4gemm6kernel13GemmUniversalIN4cute5tupleIJiiiiEEENS1_10collective13CollectiveMmaINS1_34MainloopSm90TmaGmmaWarpSpecializedILi3ENS5_IJNS4_1CILi1EEESB_SB_EEENS1_35KernelTmaWarpSpecializedCooperativeEEENS5_IJNSA_ILi256EEESF_NSA_ILi64EEEEEENS_6half_tENS5_IJlSB_lEEESI_SJ_NS4_8TiledMMAINS4_8MMA_AtomIJNS4_4SM904GMMA26MMA_64x256x16_F32F16F16_SSILNSN_5MajorE0ELSP_0ELNSN_7ScaleInE1ELSQ_1EEEEEENS4_6LayoutINS5_IJNSA_ILi2EEESB_SB_EEENS5_IJSB_NSA_ILi0EEESW_EEEEENS5_IJNS4_10UnderscoreESZ_SZ_EEEEENS4_13SM90_TMA_LOADENS4_14ComposedLayoutINS4_7SwizzleILi3ELi4ELi3EEENS4_18smem_ptr_flag_bitsILi16EEENST_INS5_IJNSA_ILi8EEESG_EEENS5_IJSG_SB_EEEEEEEvNS4_8identityES12_S1C_vS1D_EENS_8epilogue10collective6detail29Sm90TmaWarpSpecializedAdapterINS1G_15DefaultEpilogueISI_SJ_SJ_NS1F_6thread17LinearCombinationISI_Li1EffLNS1K_9ScaleType4KindE0ELNS_15FloatRoundStyleE2ESI_EENS1_15EpilogueDefaultEEEEEvvEEEEvNT_6ParamsE --------------------------
	.section	.nv.info._ZN7cutlass13device_kernelINS_4gemm6kernel13GemmUniversalIN4cute5tupleIJiiiiEEENS1_10collective13CollectiveMmaINS1_34MainloopSm90TmaGmmaWarpSpecializedILi3ENS5_IJNS4_1CILi1EEESB_SB_EEENS1_35KernelTmaWarpSpecializedCooperativeEEENS5_IJNSA_ILi256EEESF_NSA_ILi64EEEEEENS_6half_tENS5_IJlSB_lEEESI_SJ_NS4_8TiledMMAINS4_8MMA_AtomIJNS4_4SM904GMMA26MMA_64x256x16_F32F16F16_SSILNSN_5MajorE0ELSP_0ELNSN_7ScaleInE1ELSQ_1EEEEEENS4_6LayoutINS5_IJNSA_ILi2EEESB_SB_EEENS5_IJSB_NSA_ILi0EEESW_EEEEENS5_IJNS4_10UnderscoreESZ_SZ_EEEEENS4_13SM90_TMA_LOADENS4_14ComposedLayoutINS4_7SwizzleILi3ELi4ELi3EEENS4_18smem_ptr_flag_bitsILi16EEENST_INS5_IJNSA_ILi8EEESG_EEENS5_IJSG_SB_EEEEEEEvNS4_8identityES12_S1C_vS1D_EENS_8epilogue10collective6detail29Sm90TmaWarpSpecializedAdapterINS1G_15DefaultEpilogueISI_SJ_SJ_NS1F_6thread17LinearCombinationISI_Li1EffLNS1K_9ScaleType4KindE0ELNS_15FloatRoundStyleE2ESI_EENS1_15EpilogueDefaultEEEEEvvEEEEvNT_6ParamsE,"",@"SHT_CUDA_INFO"
	.sectionflags	@""
	.align	4


	//----- nvinfo : EIATTR_CUDA_API_VERSION
	.align		4
        /*0000*/ 	.byte	0x04, 0x37
        /*0002*/ 	.short	(.L_21 - .L_20)
.L_20:
        /*0004*/ 	.word	0x00000082


	//----- nvinfo : EIATTR_KPARAM_INFO
	.align		4
.L_21:
        /*0008*/ 	.byte	0x04, 0x17
        /*000a*/ 	.short	(.L_23 - .L_22)
.L_22:
        /*000c*/ 	.word	0x00000000
        /*0010*/ 	.short	0x0000
        /*0012*/ 	.short	0x0070
        /*0014*/ 	.byte	0x00, 0xf0, 0x01, 0x10


	//----- nvinfo : EIATTR_SPARSE_MMA_MASK
	.align		4
.L_23:
        /*0018*/ 	.byte	0x03, 0x50
        /*001a*/ 	.short	0x0000


	//----- nvinfo : EIATTR_MAXREG_COUNT
	.align		4
        /*001c*/ 	.byte	0x03, 0x1b
        /*001e*/ 	.short	0x00a8


	//----- nvinfo : EIATTR_NUM_BARRIERS
	.align		4
        /*0020*/ 	.byte	0x02, 0x4c
        /*0022*/ 	.byte	0x01
	.zero		1


	//----- nvinfo : EIATTR_EXTERNS
	.align		4
        /*0024*/ 	.byte	0x04, 0x0f
        /*0026*/ 	.short	(.L_25 - .L_24)


	//   ....[0]....
	.align		4
.L_24:
        /*0028*/ 	.word	index@(__assertfail)


	//----- nvinfo : EIATTR_ANNOTATIONS
	.align		4
.L_25:
        /*002c*/ 	.byte	0x04, 0x55
        /*002e*/ 	.short	(.L_27 - .L_26)


	//   ....[0]....
.L_26:
        /*0030*/ 	.word	0x00000001
        /*0034*/ 	.byte	0x70, 0x06, 0x00, 0x00, 0x01, 0x00, 0x00, 0x00, 0x90, 0x06, 0x00, 0x00, 0x01, 0x00, 0x00, 0x00
        /* <DEDUP_REMOVED lines=713> */
        /*2cd4*/ 	.byte	0xc0, 0xad, 0x01, 0x00, 0x01, 0x00, 0x00, 0x00, 0xe0, 0xad, 0x01, 0x00


	//----- nvinfo : EIATTR_MERCURY_ISA_VERSION
	.align		4
.L_27:
        /*2ce0*/ 	.byte	0x03, 0x5f
        /*2ce2*/ 	.short	0x0101


	//----- nvinfo : EIATTR_INT_WARP_WIDE_INSTR_OFFSETS
	.align		4
        /*2ce4*/ 	.byte	0x04, 0x31
        /*2ce6*/ 	.short	(.L_29 - .L_28)


	//   ....[0]....
.L_28:
        /*2ce8*/ 	.word	0x000004e0


	//   ....[1]....
        /*2cec*/ 	.word	0x000004f0


	//   ....[2]....
        /*2cf0*/ 	.word	0x00000580


	//----- nvinfo : EIATTR_COOP_GROUP_MASK_REGIDS
	.align		4
.L_29:
        /*2cf4*/ 	.byte	0x04, 0x29
        /*2cf6*/ 	.short	(.L_31 - .L_30)


	//   ....[0]....
.L_30:
        /*2cf8*/ 	.word	0xffffffff


	//   ....[1]....
        /*2cfc*/ 	.word	0xffffffff


	//   ....[2]....
        /*2d00*/ 	.word	0xffffffff


	//   ....[3]....
        /*2d04*/ 	.word	0xffffffff


	//   ....[4]....
        /*2d08*/ 	.word	0xffffffff


	//----- nvinfo : EIATTR_COOP_GROUP_INSTR_OFFSETS
	.align		4
.L_31:
        /*2d0c*/ 	.byte	0x04, 0x28
        /*2d0e*/ 	.short	(.L_33 - .L_32)


	//   ....[0]....
.L_32:
        /*2d10*/ 	.word	0x00000070


	//   ....[1]....
        /*2d14*/ 	.word	0x00000080


	//   ....[2]....
        /*2d18*/ 	.word	0x000001a0


	//   ....[3]....
        /*2d1c*/ 	.word	0x00000390


	//   ....[4]....
        /*2d20*/ 	.word	0x00001150


	//----- nvinfo : EIATTR_REG_RECONFIG
	.align		4
.L_33:
        /*2d24*/ 	.byte	0x01, 0x54
	.zero		2


	//----- nvinfo : EIATTR_SYSCALL_OFFSETS
	.align		4
        /*2d28*/ 	.byte	0x04, 0x46
        /*2d2a*/ 	.short	(.L_35 - .L_34)


	//   ....[0]....
.L_34:
        /*2d2c*/ 	.word	0x00001300


	//----- nvinfo : EIATTR_MBARRIER_INSTR_OFFSETS
	.align		4
.L_35:
        /*2d30*/ 	.byte	0x04, 0x39
        /*2d32*/ 	.short	(.L_37 - .L_36)


	//   ....[0]....
.L_36:
        /*2d34*/ 	.word	0x00000320
        /*2d38*/ 	.word	0x000000ff
        /*2d3c*/ 	.word	0x00000000
        /*2d40*/ 	.short	0x0100
        /*2d42*/ 	.byte	0x08
	.zero		1


	//   ....[1]....
        /*2d44*/ 	.word	0x00000330
        /*2d48*/ 	.word	0x000000ff
        /*2d4c*/ 	.word	0x00000018
        /*2d50*/ 	.short	0x0100
        /*2d52*/ 	.byte	0x08
	.zero		1


	//   ....[2]....
        /*2d54*/ 	.word	0x00000340
        /*2d58*/ 	.word	0x000000ff
        /*2d5c*/ 	.word	0x00000008
        /*2d60*/ 	.short	0x0100
        /*2d62*/ 	.byte	0x08
	.zero		1


	//   ....[3]....
        /*2d64*/ 	.word	0x00000350
        /*2d68*/ 	.word	0x000000ff
        /*2d6c*/ 	.word	0x00000020
        /*2d70*/ 	.short	0x0100
        /*2d72*/ 	.byte	0x08
	.zero		1


	//   ....[4]....
        /*2d74*/ 	.word	0x00000360
        /*2d78*/ 	.word	0x000000ff
        /*2d7c*/ 	.word	0x00000010
        /*2d80*/ 	.short	0x0100
        /*2d82*/ 	.byte	0x08
	.zero		1


	//   ....[5]....
        /*2d84*/ 	.word	0x00000370
        /*2d88*/ 	.word	0x000000ff
        /*2d8c*/ 	.word	0x00000028
        /*2d90*/ 	.short	0x0100
        /*2d92*/ 	.byte	0x08
	.zero		1


	//   ....[6]....
        /*2d94*/ 	.word	0x00000600
        /*2d98*/ 	.word	0x000000ff
        /*2d9c*/ 	.word	0x00000040
        /*2da0*/ 	.short	0x0100
        /*2da2*/ 	.byte	0x10
	.zero		1


	//   ....[7]....
        /*2da4*/ 	.word	0x000006a0
        /*2da8*/ 	.word	0x000000ff
        /*2dac*/ 	.word	0x00000048
        /*2db0*/ 	.short	0x0100
        /*2db2*/ 	.byte	0x10
	.zero		1


	//   ....[8]....
        /*2db4*/ 	.word	0x000013a0
        /*2db8*/ 	.word	0x00000003
        /*2dbc*/ 	.word	0x00000000
        /*2dc0*/ 	.short	0x010a
        /*2dc2*/ 	.byte	0x3f
	.zero		1


	//   ....[9]....
        /*2dc4*/ 	.word	0x000013e0
        /*2dc8*/ 	.word	0x00000003
        /*2dcc*/ 	.word	0x00000000
        /*2dd0*/ 	.short	0x010a
        /*2dd2*/ 	.byte	0x3f
	.zero		1


	//   ....[10]....
        /*2dd4*/ 	.word	0x000049e0
        /*2dd8*/ 	.word	0x000000ff
        /*2ddc*/ 	.word	0x00000000
        /*2de0*/ 	.short	0x010a
        /*2de2*/ 	.byte	0x08
	.zero		1


	//   ....[11]....
        /*2de4*/ 	.word	0x00004a20
        /*2de8*/ 	.word	0x000000ff
        /*2dec*/ 	.word	0x00000000
        /*2df0*/ 	.short	0x010a
        /*2df2*/ 	.byte	0x08
	.zero		1


	//   ....[12]....
        /*2df4*/ 	.word	0x00008af0
        /*2df8*/ 	.word	0x000000ff
        /*2dfc*/ 	.word	0x00000000
        /*2e00*/ 	.short	0x0101
        /*2e02*/ 	.byte	0x0c
	.zero		1


	//   ....[13]....
        /*2e04*/ 	.word	0x00008d00
        /*2e08*/ 	.word	0x000000ff
        /*2e0c*/ 	.word	0x00000000
        /*2e10*/ 	.short	0x0101
        /*2e12*/ 	.byte	0x06
	.zero		1


	//   ....[14]....
        /*2e14*/ 	.word	0x0001a990
        /*2e18*/ 	.word	0x0000000a
        /*2e1c*/ 	.word	0x00000018
        /*2e20*/ 	.short	0x010a
        /*2e22*/ 	.byte	0x3f
	.zero		1


	//   ....[15]....
        /*2e24*/ 	.word	0x0001ace0
        /*2e28*/ 	.word	0x00000002
        /*2e2c*/ 	.word	0x00000048
        /*2e30*/ 	.short	0x0101
        /*2e32*/ 	.byte	0x3f
	.zero		1


	//   ....[16]....
        /*2e34*/ 	.word	0x0001b4e0
        /*2e38*/ 	.word	0x00000005
        /*2e3c*/ 	.word	0x00000000
        /*2e40*/ 	.short	0x010a
        /*2e42*/ 	.byte	0x3f
	.zero		1


	//   ....[17]....
        /*2e44*/ 	.word	0x0001b570
        /*2e48*/ 	.word	0x00000007
        /*2e4c*/ 	.word	0x00000000
        /*2e50*/ 	.short	0x010a
        /*2e52*/ 	.byte	0x3f
	.zero		1


	//   ....[18]....
        /*2e54*/ 	.word	0x0001b600
        /*2e58*/ 	.word	0x00000003
        /*2e5c*/ 	.word	0x00000000
        /*2e60*/ 	.short	0x010a
        /*2e62*/ 	.byte	0x3f
	.zero		1


	//   ....[19]....
        /*2e64*/ 	.word	0x0001b660
        /*2e68*/ 	.word	0x00000003
        /*2e6c*/ 	.word	0x00000000
        /*2e70*/ 	.short	0x010a
        /*2e72*/ 	.byte	0x3f
	.zero		1


	//   ....[20]....
        /*2e74*/ 	.word	0x0001b6c0
        /*2e78*/ 	.word	0x00000005
        /*2e7c*/ 	.word	0x00000000
        /*2e80*/ 	.short	0x010a
        /*2e82*/ 	.byte	0x3f
	.zero		1


	//   ....[21]....
        /*2e84*/ 	.word	0x0001b790
        /*2e88*/ 	.word	0x0000000a
        /*2e8c*/ 	.word	0x00000018
        /*2e90*/ 	.short	0x010a
        /*2e92*/ 	.byte	0x3f
	.zero		1


	//   ....[22]....
        /*2e94*/ 	.word	0x0001b860
        /*2e98*/ 	.word	0x00000005
        /*2e9c*/ 	.word	0x00000000
        /*2ea0*/ 	.short	0x010a
        /*2ea2*/ 	.byte	0x3f
	.zero		1


	//   ....[23]....
        /*2ea4*/ 	.word	0x0001b8b0
        /*2ea8*/ 	.word	0x00000007
        /*2eac*/ 	.word	0x00000000
        /*2eb0*/ 	.short	0x010a
        /*2eb2*/ 	.byte	0x3f
	.zero		1


	//----- nvinfo : EIATTR_NUM_MBARRIERS
	.align		4
.L_37:
        /*2eb4*/ 	.byte	0x03, 0x38
        /*2eb6*/ 	.short	0x0008


	//----- nvinfo : EIATTR_EXIT_INSTR_OFFSETS
	.align		4
        /*2eb8*/ 	.byte	0x04, 0x1c
        /*2eba*/ 	.short	(.L_39 - .L_38)


	//   ....[0]....
.L_38:
        /*2ebc*/ 	.word	0x00000700


	//   ....[1]....
        /*2ec0*/ 	.word	0x00001070


	//   ....[2]....
        /*2ec4*/ 	.word	0x00019f10


	//   ....[3]....
        /*2ec8*/ 	.word	0x0001a620


	//   ....[4]....
        /*2ecc*/ 	.word	0x0001b650


	//----- nvinfo : EIATTR_MAX_THREADS
	.align		4
.L_39:
        /*2ed0*/ 	.byte	0x04, 0x05
        /*2ed2*/ 	.short	(.L_41 - .L_40)
.L_40:
        /*2ed4*/ 	.word	0x00000180
        /*2ed8*/ 	.word	0x00000001
        /*2edc*/ 	.word	0x00000001


	//----- nvinfo : EIATTR_CRS_STACK_SIZE
	.align		4
.L_41:
        /*2ee0*/ 	.byte	0x04, 0x1e
        /*2ee2*/ 	.short	(.L_43 - .L_42)
.L_42:
        /*2ee4*/ 	.word	0x00000000


	//----- nvinfo : EIATTR_CBANK_PARAM_SIZE
	.align		4
.L_43:
        /*2ee8*/ 	.byte	0x03, 0x19
        /*2eea*/ 	.short	0x0470


	//----- nvinfo : EIATTR_PARAM_CBANK
	.align		4
        /*2eec*/ 	.byte	0x04, 0x0a
        /*2eee*/ 	.short	(.L_45 - .L_44)
	.align		4
.L_44:
        /*2ef0*/ 	.word	index@(.nv.constant0._ZN7cutlass13device_kernelINS_4gemm6kernel13GemmUniversalIN4cute5tupleIJiiiiEEENS1_10collective13CollectiveMmaINS1_34MainloopSm90TmaGmmaWarpSpecializedILi3ENS5_IJNS4_1CILi1EEESB_SB_EEENS1_35KernelTmaWarpSpecializedCooperativeEEENS5_IJNSA_ILi256EEESF_NSA_ILi64EEEEEENS_6half_tENS5_IJlSB_lEEESI_SJ_NS4_8TiledMMAINS4_8MMA_AtomIJNS4_4SM904GMMA26MMA_64x256x16_F32F16F16_SSILNSN_5MajorE0ELSP_0ELNSN_7ScaleInE1ELSQ_1EEEEEENS4_6LayoutINS5_IJNSA_ILi2EEESB_SB_EEENS5_IJSB_NSA_ILi0EEESW_EEEEENS5_IJNS4_10UnderscoreESZ_SZ_EEEEENS4_13SM90_TMA_LOADENS4_14ComposedLayoutINS4_7SwizzleILi3ELi4ELi3EEENS4_18smem_ptr_flag_bitsILi16EEENST_INS5_IJNSA_ILi8EEESG_EEENS5_IJSG_SB_EEEEEEEvNS4_8identityES12_S1C_vS1D_EENS_8epilogue10collective6detail29Sm90TmaWarpSpecializedAdapterINS1G_15DefaultEpilogueISI_SJ_SJ_NS1F_6thread17LinearCombinationISI_Li1EffLNS1K_9ScaleType4KindE0ELNS_15FloatRoundStyleE2ESI_EENS1_15EpilogueDefaultEEEEEvvEEEEvNT_6ParamsE)
        /*2ef4*/ 	.short	0x0210
        /*2ef6*/ 	.short	0x0470


	//----- nvinfo : EIATTR_SW_WAR
	.align		4
.L_45:
        /*2ef8*/ 	.byte	0x04, 0x36
        /*2efa*/ 	.short	(.L_47 - .L_46)
.L_46:
        /*2efc*/ 	.word	0x00000008
.L_47:


//--------------------- .nv.callgraph             --------------------------
	.section	.nv.callgraph,"",@"SHT_CUDA_CALLGRAPH"
	.align	4
	.sectionentsize	8
	.align		4
        /*0000*/ 	.word	0x00000000
	.align		4
        /*0004*/ 	.word	0xffffffff
	.align		4
        /*0008*/ 	.word	index@(_ZN7cutlass13device_kernelINS_4gemm6kernel13GemmUniversalIN4cute5tupleIJiiiiEEENS1_10collective13CollectiveMmaINS1_34MainloopSm90TmaGmmaWarpSpecializedILi3ENS5_IJNS4_1CILi1EEESB_SB_EEENS1_35KernelTmaWarpSpecializedCooperativeEEENS5_IJNSA_ILi256EEESF_NSA_ILi64EEEEEENS_6half_tENS5_IJlSB_lEEESI_SJ_NS4_8TiledMMAINS4_8MMA_AtomIJNS4_4SM904GMMA26MMA_64x256x16_F32F16F16_SSILNSN_5MajorE0ELSP_0ELNSN_7ScaleInE1ELSQ_1EEEEEENS4_6LayoutINS5_IJNSA_ILi2EEESB_SB_EEENS5_IJSB_NSA_ILi0EEESW_EEEEENS5_IJNS4_10UnderscoreESZ_SZ_EEEEENS4_13SM90_TMA_LOADENS4_14ComposedLayoutINS4_7SwizzleILi3ELi4ELi3EEENS4_18smem_ptr_flag_bitsILi16EEENST_INS5_IJNSA_ILi8EEESG_EEENS5_IJSG_SB_EEEEEEEvNS4_8identityES12_S1C_vS1D_EENS_8epilogue10collective6detail29Sm90TmaWarpSpecializedAdapterINS1G_15DefaultEpilogueISI_SJ_SJ_NS1F_6thread17LinearCombinationISI_Li1EffLNS1K_9ScaleType4KindE0ELNS_15FloatRoundStyleE2ESI_EENS1_15EpilogueDefaultEEEEEvvEEEEvNT_6ParamsE)
	.align		4
        /*000c*/ 	.word	index@(__assertfail)
	.align		4
        /*0010*/ 	.word	0x00000000
	.align		4
        /*0014*/ 	.word	0xfffffffe
	.align		4
        /*0018*/ 	.word	0x00000000
	.align		4
        /*001c*/ 	.word	0xfffffffd
	.align		4
        /*0020*/ 	.word	0x00000000
	.align		4
        /*0024*/ 	.word	0xfffffffc


//--------------------- .nv.constant4             --------------------------
	.section	.nv.constant4,"a",@progbits
	.align	8
	.align		8
.nv.constant4:
        /*0000*/ 	.dword	__assertfail
	.align		8
        /*0008*/ 	.dword	__unnamed_1
	.align		8
        /*0010*/ 	.dword	_ZN40_INTERNAL_2cf98b1d_4_k_cu_da17a55d_145404cuda3std3__45__cpo5beginE
	.align		8
        /*0018*/ 	.dword	_ZN40_INTERNAL_2cf98b1d_4_k_cu_da17a55d_145404cuda3std3__45__cpo3endE
	.align		8
        /*0020*/ 	.dword	_ZN40_INTERNAL_2cf98b1d_4_k_cu_da17a55d_145404cuda3std3__45__cpo6cbeginE
	.align		8
        /*0028*/ 	.dword	_ZN40_INTERNAL_2cf98b1d_4_k_cu_da17a55d_145404cuda3std3__45__cpo4cendE
	.align		8
        /*0030*/ 	.dword	_ZN40_INTERNAL_2cf98b1d_4_k_cu_da17a55d_145404cuda3std3__442_GLOBAL__N__2cf98b1d_4_k_cu_da17a55d_145406ignoreE
	.align		8
        /*0038*/ 	.dword	_ZN40_INTERNAL_2cf98b1d_4_k_cu_da17a55d_145404cuda3std3__419piecewise_constructE
	.align		8
        /*0040*/ 	.dword	_ZN40_INTERNAL_2cf98b1d_4_k_cu_da17a55d_145404cuda3std3__48in_placeE
	.align		8
        /*0048*/ 	.dword	_ZN40_INTERNAL_2cf98b1d_4_k_cu_da17a55d_145404cuda3std6ranges3__45__cpo4swapE
	.align		8
        /*0050*/ 	.dword	_ZN40_INTERNAL_2cf98b1d_4_k_cu_da17a55d_145404cuda3std6ranges3__45__cpo9iter_moveE
	.align		8
        /*0058*/ 	.dword	_ZN40_INTERNAL_2cf98b1d_4_k_cu_da17a55d_145404cute7productE
	.align		8
        /*0060*/ 	.dword	_ZN40_INTERNAL_2cf98b1d_4_k_cu_da17a55d_145404cute1_E
	.align		8
        /*0068*/ 	.dword	$str$22
	.align		8
        /*0070*/ 	.dword	$str$23


//--------------------- .text._ZN7cutlass13device_kernelINS_4gemm6kernel13GemmUniversalIN4cute5tupleIJiiiiEEENS1_10collective13CollectiveMmaINS1_34MainloopSm90TmaGmmaWarpSpecializedILi3ENS5_IJNS4_1CILi1EEESB_SB_EEENS1_35KernelTmaWarpSpecializedCooperativeEEENS5_IJNSA_ILi256EEESF_NSA_ILi64EEEEEENS_6half_tENS5_IJlSB_lEEESI_SJ_NS4_8TiledMMAINS4_8MMA_AtomIJNS4_4SM904GMMA26MMA_64x256x16_F32F16F16_SSILNSN_5MajorE0ELSP_0ELNSN_7ScaleInE1ELSQ_1EEEEEENS4_6LayoutINS5_IJNSA_ILi2EEESB_SB_EEENS5_IJSB_NSA_ILi0EEESW_EEEEENS5_IJNS4_10UnderscoreESZ_SZ_EEEEENS4_13SM90_TMA_LOADENS4_14ComposedLayoutINS4_7SwizzleILi3ELi4ELi3EEENS4_18smem_ptr_flag_bitsILi16EEENST_INS5_IJNSA_ILi8EEESG_EEENS5_IJSG_SB_EEEEEEEvNS4_8identityES12_S1C_vS1D_EENS_8epilogue10collective6detail29Sm90TmaWarpSpecializedAdapterINS1G_15DefaultEpilogueISI_SJ_SJ_NS1F_6thread17LinearCombinationISI_Li1EffLNS1K_9ScaleType4KindE0ELNS_15FloatRoundStyleE2ESI_EENS1_15EpilogueDefaultEEEEEvvEEEEvNT_6ParamsE --------------------------
	.section	.text._ZN7cutlass13device_kernelINS_4gemm6kernel13GemmUniversalIN4cute5tupleIJiiiiEEENS1_10collective13CollectiveMmaINS1_34MainloopSm90TmaGmmaWarpSpecializedILi3ENS5_IJNS4_1CILi1EEESB_SB_EEENS1_35KernelTmaWarpSpecializedCooperativeEEENS5_IJNSA_ILi256EEESF_NSA_ILi64EEEEEENS_6half_tENS5_IJlSB_lEEESI_SJ_NS4_8TiledMMAINS4_8MMA_AtomIJNS4_4SM904GMMA26MMA_64x256x16_F32F16F16_SSILNSN_5MajorE0ELSP_0ELNSN_7ScaleInE1ELSQ_1EEEEEENS4_6LayoutINS5_IJNSA_ILi2EEESB_SB_EEENS5_IJSB_NSA_ILi0EEESW_EEEEENS5_IJNS4_10UnderscoreESZ_SZ_EEEEENS4_13SM90_TMA_LOADENS4_14ComposedLayoutINS4_7SwizzleILi3ELi4ELi3EEENS4_18smem_ptr_flag_bitsILi16EEENST_INS5_IJNSA_ILi8EEESG_EEENS5_IJSG_SB_EEEEEEEvNS4_8identityES12_S1C_vS1D_EENS_8epilogue10collective6detail29Sm90TmaWarpSpecializedAdapterINS1G_15DefaultEpilogueISI_SJ_SJ_NS1F_6thread17LinearCombinationISI_Li1EffLNS1K_9ScaleType4KindE0ELNS_15FloatRoundStyleE2ESI_EENS1_15EpilogueDefaultEEEEEvvEEEEvNT_6ParamsE,"ax",@progbits
	.align	128
.text._ZN7cutlass13device_kernelINS_4gemm6kernel13GemmUniversalIN4cute5tupleIJiiiiEEENS1_10collective13CollectiveMmaINS1_34MainloopSm90TmaGmmaWarpSpecializedILi3ENS5_IJNS4_1CILi1EEESB_SB_EEENS1_35KernelTmaWarpSpecializedCooperativeEEENS5_IJNSA_ILi256EEESF_NSA_ILi64EEEEEENS_6half_tENS5_IJlSB_lEEESI_SJ_NS4_8TiledMMAINS4_8MMA_AtomIJNS4_4SM904GMMA26MMA_64x256x16_F32F16F16_SSILNSN_5MajorE0ELSP_0ELNSN_7ScaleInE1ELSQ_1EEEEEENS4_6LayoutINS5_IJNSA_ILi2EEESB_SB_EEENS5_IJSB_NSA_ILi0EEESW_EEEEENS5_IJNS4_10UnderscoreESZ_SZ_EEEEENS4_13SM90_TMA_LOADENS4_14ComposedLayoutINS4_7SwizzleILi3ELi4ELi3EEENS4_18smem_ptr_flag_bitsILi16EEENST_INS5_IJNSA_ILi8EEESG_EEENS5_IJSG_SB_EEEEEEEvNS4_8identityES12_S1C_vS1D_EENS_8epilogue10collective6detail29Sm90TmaWarpSpecializedAdapterINS1G_15DefaultEpilogueISI_SJ_SJ_NS1F_6thread17LinearCombinationISI_Li1EffLNS1K_9ScaleType4KindE0ELNS_15FloatRoundStyleE2ESI_EENS1_15EpilogueDefaultEEEEEvvEEEEvNT_6ParamsE:
        .type           _ZN7cutlass13device_kernelINS_4gemm6kernel13GemmUniversalIN4cute5tupleIJiiiiEEENS1_10collective13CollectiveMmaINS1_34MainloopSm90TmaGmmaWarpSpecializedILi3ENS5_IJNS4_1CILi1EEESB_SB_EEENS1_35KernelTmaWarpSpecializedCooperativeEEENS5_IJNSA_ILi256EEESF_NSA_ILi64EEEEEENS_6half_tENS5_IJlSB_lEEESI_SJ_NS4_8TiledMMAINS4_8MMA_AtomIJNS4_4SM904GMMA26MMA_64x256x16_F32F16F16_SSILNSN_5MajorE0ELSP_0ELNSN_7ScaleInE1ELSQ_1EEEEEENS4_6LayoutINS5_IJNSA_ILi2EEESB_SB_EEENS5_IJSB_NSA_ILi0EEESW_EEEEENS5_IJNS4_10UnderscoreESZ_SZ_EEEEENS4_13SM90_TMA_LOADENS4_14ComposedLayoutINS4_7SwizzleILi3ELi4ELi3EEENS4_18smem_ptr_flag_bitsILi16EEENST_INS5_IJNSA_ILi8EEESG_EEENS5_IJSG_SB_EEEEEEEvNS4_8identityES12_S1C_vS1D_EENS_8epilogue10collective6detail29Sm90TmaWarpSpecializedAdapterINS1G_15DefaultEpilogueISI_SJ_SJ_NS1F_6thread17LinearCombinationISI_Li1EffLNS1K_9ScaleType4KindE0ELNS_15FloatRoundStyleE2ESI_EENS1_15EpilogueDefaultEEEEEvvEEEEvNT_6ParamsE,@function
        .size           _ZN7cutlass13device_kernelINS_4gemm6kernel13GemmUniversalIN4cute5tupleIJiiiiEEENS1_10collective13CollectiveMmaINS1_34MainloopSm90TmaGmmaWarpSpecializedILi3ENS5_IJNS4_1CILi1EEESB_SB_EEENS1_35KernelTmaWarpSpecializedCooperativeEEENS5_IJNSA_ILi256EEESF_NSA_ILi64EEEEEENS_6half_tENS5_IJlSB_lEEESI_SJ_NS4_8TiledMMAINS4_8MMA_AtomIJNS4_4SM904GMMA26MMA_64x256x16_F32F16F16_SSILNSN_5MajorE0ELSP_0ELNSN_7ScaleInE1ELSQ_1EEEEEENS4_6LayoutINS5_IJNSA_ILi2EEESB_SB_EEENS5_IJSB_NSA_ILi0EEESW_EEEEENS5_IJNS4_10UnderscoreESZ_SZ_EEEEENS4_13SM90_TMA_LOADENS4_14ComposedLayoutINS4_7SwizzleILi3ELi4ELi3EEENS4_18smem_ptr_flag_bitsILi16EEENST_INS5_IJNSA_ILi8EEESG_EEENS5_IJSG_SB_EEEEEEEvNS4_8identityES12_S1C_vS1D_EENS_8epilogue10collective6detail29Sm90TmaWarpSpecializedAdapterINS1G_15DefaultEpilogueISI_SJ_SJ_NS1F_6thread17LinearCombinationISI_Li1EffLNS1K_9ScaleType4KindE0ELNS_15FloatRoundStyleE2ESI_EENS1_15EpilogueDefaultEEEEEvvEEEEvNT_6ParamsE,(.L_x_574 - _ZN7cutlass13device_kernelINS_4gemm6kernel13GemmUniversalIN4cute5tupleIJiiiiEEENS1_10collective13CollectiveMmaINS1_34MainloopSm90TmaGmmaWarpSpecializedILi3ENS5_IJNS4_1CILi1EEESB_SB_EEENS1_35KernelTmaWarpSpecializedCooperativeEEENS5_IJNSA_ILi256EEESF_NSA_ILi64EEEEEENS_6half_tENS5_IJlSB_lEEESI_SJ_NS4_8TiledMMAINS4_8MMA_AtomIJNS4_4SM904GMMA26MMA_64x256x16_F32F16F16_SSILNSN_5MajorE0ELSP_0ELNSN_7ScaleInE1ELSQ_1EEEEEENS4_6LayoutINS5_IJNSA_ILi2EEESB_SB_EEENS5_IJSB_NSA_ILi0EEESW_EEEEENS5_IJNS4_10UnderscoreESZ_SZ_EEEEENS4_13SM90_TMA_LOADENS4_14ComposedLayoutINS4_7SwizzleILi3ELi4ELi3EEENS4_18smem_ptr_flag_bitsILi16EEENST_INS5_IJNSA_ILi8EEESG_EEENS5_IJSG_SB_EEEEEEEvNS4_8identityES12_S1C_vS1D_EENS_8epilogue10collective6detail29Sm90TmaWarpSpecializedAdapterINS1G_15DefaultEpilogueISI_SJ_SJ_NS1F_6thread17LinearCombinationISI_Li1EffLNS1K_9ScaleType4KindE0ELNS_15FloatRoundStyleE2ESI_EENS1_15EpilogueDefaultEEEEEvvEEEEvNT_6ParamsE)
        .other          _ZN7cutlass13device_kernelINS_4gemm6kernel13GemmUniversalIN4cute5tupleIJiiiiEEENS1_10collective13CollectiveMmaINS1_34MainloopSm90TmaGmmaWarpSpecializedILi3ENS5_IJNS4_1CILi1EEESB_SB_EEENS1_35KernelTmaWarpSpecializedCooperativeEEENS5_IJNSA_ILi256EEESF_NSA_ILi64EEEEEENS_6half_tENS5_IJlSB_lEEESI_SJ_NS4_8TiledMMAINS4_8MMA_AtomIJNS4_4SM904GMMA26MMA_64x256x16_F32F16F16_SSILNSN_5MajorE0ELSP_0ELNSN_7ScaleInE1ELSQ_1EEEEEENS4_6LayoutINS5_IJNSA_ILi2EEESB_SB_EEENS5_IJSB_NSA_ILi0EEESW_EEEEENS5_IJNS4_10UnderscoreESZ_SZ_EEEEENS4_13SM90_TMA_LOADENS4_14ComposedLayoutINS4_7SwizzleILi3ELi4ELi3EEENS4_18smem_ptr_flag_bitsILi16EEENST_INS5_IJNSA_ILi8EEESG_EEENS5_IJSG_SB_EEEEEEEvNS4_8identityES12_S1C_vS1D_EENS_8epilogue10collective6detail29Sm90TmaWarpSpecializedAdapterINS1G_15DefaultEpilogueISI_SJ_SJ_NS1F_6thread17LinearCombinationISI_Li1EffLNS1K_9ScaleType4KindE0ELNS_15FloatRoundStyleE2ESI_EENS1_15EpilogueDefaultEEEEEvvEEEEvNT_6ParamsE,@"STO_CUDA_ENTRY STV_DEFAULT"
_ZN7cutlass13device_kernelINS_4gemm6kernel13GemmUniversalIN4cute5tupleIJiiiiEEENS1_10collective13CollectiveMmaINS1_34MainloopSm90TmaGmmaWarpSpecializedILi3ENS5_IJNS4_1CILi1EEESB_SB_EEENS1_35KernelTmaWarpSpecializedCooperativeEEENS5_IJNSA_ILi256EEESF_NSA_ILi64EEEEEENS_6half_tENS5_IJlSB_lEEESI_SJ_NS4_8TiledMMAINS4_8MMA_AtomIJNS4_4SM904GMMA26MMA_64x256x16_F32F16F16_SSILNSN_5MajorE0ELSP_0ELNSN_7ScaleInE1ELSQ_1EEEEEENS4_6LayoutINS5_IJNSA_ILi2EEESB_SB_EEENS5_IJSB_NSA_ILi0EEESW_EEEEENS5_IJNS4_10UnderscoreESZ_SZ_EEEEENS4_13SM90_TMA_LOADENS4_14ComposedLayoutINS4_7SwizzleILi3ELi4ELi3EEENS4_18smem_ptr_flag_bitsILi16EEENST_INS5_IJNSA_ILi8EEESG_EEENS5_IJSG_SB_EEEEEEEvNS4_8identityES12_S1C_vS1D_EENS_8epilogue10collective6detail29Sm90TmaWarpSpecializedAdapterINS1G_15DefaultEpilogueISI_SJ_SJ_NS1F_6thread17LinearCombinationISI_Li1EffLNS1K_9ScaleType4KindE0ELNS_15FloatRoundStyleE2ESI_EENS1_15EpilogueDefaultEEEEEvvEEEEvNT_6ParamsE:
[----:B------:R-:W0:Y:S02]  /*0000*/  LDC R1, c[0x0][0x28] ;  /* 0x00000a00ff017b82 */ /* 0x000e240000000800 */
[----:B0-----:R-:W-:Y:S01]  /*0010*/  VIADD R1, R1, 0xfffff878 ;  /* 0xfffff87801017836 */ /* 0x001fe20000000000 */
[----:B------:R-:W0:Y:S01]  /*0020*/  S2R R2, SR_TID.X ;  /* 0x0000000000027919 */ /* 0x000e220000002100 */
[----:B------:R-:W-:Y:S01]  /*0030*/  ELECT P0, URZ, PT ;  /* 0x00000000003f782f */ /* 0x000fe20003800000 */
[----:B------:R-:W-:Y:S01]  /*0040*/  BSSY B0, `(.L_x_0) ;  /* 0x0000015000007945 */ /* 0x000fe20003800000 */
[--C-:B0-----:R-:W-:Y:S02]  /*0050*/  SHF.R.U32.HI R0, RZ, 0x5, R2.reuse ;  /* 0x00000005ff007819 */ /* 0x101fe40000011602 */
[----:B------:R-:W-:-:S03]  /*0060*/  SHF.R.U32.HI R160, RZ, 0x7, R2 ;  /* 0x00000007ffa07819 */ /* 0x000fc60000011602 */
[----:B------:R-:W0:Y:S04]  /*0070*/  SHFL.IDX PT, R3, R0, RZ, 0x1f ;  /* 0x00001fff00037589 */ /* 0x000e2800000e0000 */
[----:B------:R-:W1:Y:S01]  /*0080*/  SHFL.IDX PT, R2, R160, RZ, 0x1f ;  /* 0x00001fffa0027589 */ /* 0x000e6200000e0000 */
[----:B0-----:R-:W-:Y:S02]  /*0090*/  R2UR UR10, R3 ;  /* 0x00000000030a72ca */ /* 0x001fe400000e0000 */
[----:B-1----:R-:W-:-:S11]  /*00a0*/  R2UR UR5, R2 ;  /* 0x00000000020572ca */ /* 0x002fd600000e0000 */
[----:B------:R-:W-:Y:S02]  /*00b0*/  USHF.R.S32.HI UR4, URZ, 0x1f, UR10 ;  /* 0x0000001f3f047899 */ /* 0x000fe4000801140a */
[----:B------:R-:W-:Y:S02]  /*00c0*/  ISETP.NE.OR P0, PT, RZ, UR10, !P0 ;  /* 0x0000000aff007c0c */ /* 0x000fe4000c705670 */
[----:B------:R-:W-:-:S04]  /*00d0*/  ULEA.HI UR4, UR4, UR10, URZ, 0x2 ;  /* 0x0000000a04047291 */ /* 0x000fc8000f8f103f */
[----:B------:R-:W-:-:S04]  /*00e0*/  ULOP3.LUT UR4, UR4, 0xfffffffc, URZ, 0xc0, !UPT ;  /* 0xfffffffc04047892 */ /* 0x000fc8000f8ec03f */
[----:B------:R-:W-:-:S03]  /*00f0*/  UIADD3 UR10, UR10, -UR4, URZ ;  /* 0x800000040a0a7290 */ /* 0x000fc6000fffe03f */
[----:B------:R-:W-:Y:S09]  /*0100*/  @P0 BRA `(.L_x_1) ;  /* 0x0000000000200947 */ /* 0x000ff20003800000 */
[----:B------:R-:W-:Y:S02]  /*0110*/  ULDC.64 UR6, c[0x0][0x198] ;  /* 0x0000660000067ab9 */ /* 0x000fe40000000a00 */
[----:B------:R-:W-:Y:S02]  /*0120*/  UIADD3 UR8, UP0, UR6, 0xf0, URZ ;  /* 0x000000f006087890 */ /* 0x000fe4000ff1e03f */
[----:B------:R-:W-:Y:S02]  /*0130*/  UIADD3 UR6, UP1, UR6, 0x1f0, URZ ;  /* 0x000001f006067890 */ /* 0x000fe4000ff3e03f */
[----:B------:R-:W-:Y:S02]  /*0140*/  UIADD3.X UR9, URZ, UR7, URZ, UP0, !UPT ;  /* 0x000000073f097290 */ /* 0x000fe400087fe43f */
[----:B------:R-:W-:-:S07]  /*0150*/  UIADD3.X UR7, URZ, UR7, URZ, UP1, !UPT ;  /* 0x000000073f077290 */ /* 0x000fce0008ffe43f */
[----:B------:R0:W-:Y:S02]  /*0160*/  UTMACCTL.PF [UR8] ;  /* 0x00000000080079b9 */ /* 0x0001e40008040000 */
[----:B------:R0:W-:Y:S02]  /*0170*/  UTMACCTL.PF [UR6] ;  /* 0x00000000060079b9 */ /* 0x0001e40008040000 */
[----:B0-----:R-:W-:Y:S01]  /*0180*/  NOP ;  /* 0x0000000000007918 */ /* 0x001fe20000000000 */
.L_x_1:
[----:B------:R-:W-:Y:S05]  /*0190*/  BSYNC B0 ;  /* 0x0000000000007941 */ /* 0x000fea0003800000 */
.L_x_0:
[----:B------:R-:W0:Y:S01]  /*01a0*/  SHFL.IDX PT, R2, R0, RZ, 0x1f ;  /* 0x00001fff00027589 */ /* 0x000e2200000e0000 */
[----:B------:R-:W-:Y:S01]  /*01b0*/  UISETP.NE.AND UP0, UPT, UR10, 0x3, UPT ;  /* 0x000000030a00788c */ /* 0x000fe2000bf05270 */
[----:B------:R-:W-:Y:S01]  /*01c0*/  ISETP.NE.AND P1, PT, RZ, UR5, PT ;  /* 0x00000005ff007c0c */ /* 0x000fe2000bf25270 */
[----:B------:R-:W-:Y:S02]  /*01d0*/  UIADD3 UR18, UR5, -0x1, URZ ;  /* 0xffffffff05127890 */ /* 0x000fe4000fffe03f */
[----:B------:R-:W-:Y:S02]  /*01e0*/  UISETP.EQ.OR UP0, UPT, UR10, URZ, !UP0 ;  /* 0x0000003f0a00728c */ /* 0x000fe4000c702670 */
[----:B------:R-:W-:Y:S02]  /*01f0*/  UISETP.GE.U32.AND UP1, UPT, UR18, 0x2, UPT ;  /* 0x000000021200788c */ /* 0x000fe4000bf26070 */
[----:B------:R-:W-:-:S04]  /*0200*/  UISETP.EQ.AND UP0, UPT, UR5, URZ, UP0 ;  /* 0x0000003f0500728c */ /* 0x000fc80008702270 */
[----:B------:R-:W-:-:S04]  /*0210*/  USEL UR40, URZ, 0x1, !UP0 ;  /* 0x000000013f287887 */ /* 0x000fc8000c000000 */
[----:B------:R-:W-:Y:S01]  /*0220*/  USEL UR40, UR40, 0x2, UP1 ;  /* 0x0000000228287887 */ /* 0x000fe20008800000 */
[----:B0-----:R-:W-:-:S13]  /*0230*/  ISETP.NE.AND P0, PT, R2, RZ, PT ;  /* 0x000000ff0200720c */ /* 0x001fda0003f05270 */
[----:B------:R-:W-:Y:S05]  /*0240*/  @P0 BRA `(.L_x_2) ;  /* 0x0000000000500947 */ /* 0x000fea0003800000 */
[----:B------:R-:W0:Y:S01]  /*0250*/  S2UR UR8, SR_CgaCtaId ;  /* 0x00000000000879c3 */ /* 0x000e220000008800 */
[----:B------:R-:W-:Y:S01]  /*0260*/  UMOV UR4, 0x400 ;  /* 0x0000040000047882 */ /* 0x000fe20000000000 */
[----:B------:R-:W-:Y:S01]  /*0270*/  UMOV UR5, 0x1 ;  /* 0x0000000100057882 */ /* 0x000fe20000000000 */
[----:B------:R-:W-:Y:S01]  /*0280*/  UMOV UR6, 0x100 ;  /* 0x0000010000067882 */ /* 0x000fe20000000000 */
[----:B------:R-:W-:Y:S01]  /*0290*/  ELECT P0, URZ, PT ;  /* 0x00000000003f782f */ /* 0x000fe20003800000 */
[----:B------:R-:W-:-:S04]  /*02a0*/  UIADD3 UR6, -UR6, 0x100000, URZ ;  /* 0x0010000006067890 */ /* 0x000fc8000fffe13f */
[----:B------:R-:W-:Y:S02]  /*02b0*/  USHF.L.U32 UR7, UR6, 0xb, URZ ;  /* 0x0000000b06077899 */ /* 0x000fe4000800063f */
[----:B------:R-:W-:Y:S02]  /*02c0*/  USHF.L.U32 UR6, UR6, 0x1, URZ ;  /* 0x0000000106067899 */ /* 0x000fe4000800063f */
[----:B0-----:R-:W-:Y:S02]  /*02d0*/  ULEA UR8, UR8, UR4, 0x18 ;  /* 0x0000000408087291 */ /* 0x001fe4000f8ec03f */
[----:B------:R-:W-:-:S04]  /*02e0*/  UIADD3 UR4, -UR5, 0x100000, URZ ;  /* 0x0010000005047890 */ /* 0x000fc8000fffe13f */
[----:B------:R-:W-:Y:S02]  /*02f0*/  USHF.L.U32 UR5, UR4, 0xb, URZ ;  /* 0x0000000b04057899 */ /* 0x000fe4000800063f */
[----:B------:R-:W-:Y:S01]  /*0300*/  USHF.L.U32 UR4, UR4, 0x1, URZ ;  /* 0x0000000104047899 */ /* 0x000fe2000800063f */
[----:B------:R-:W0:Y:S11]  /*0310*/  FENCE.VIEW.ASYNC.S ;  /* 0x00000000000073c6 */ /* 0x000e360000000000 */
[----:B0-----:R0:W1:Y:S01]  /*0320*/  SYNCS.EXCH.64 URZ, [UR8], UR4 ;  /* 0x00000004083f75b2 */ /* 0x0010620008000100 */
[----:B------:R0:W2:Y:S01]  /*0330*/  SYNCS.EXCH.64 URZ, [UR8+0x18], UR6 ;  /* 0x00001806083f75b2 */ /* 0x0000a20008000100 */
[----:B------:R0:W3:Y:S01]  /*0340*/  SYNCS.EXCH.64 URZ, [UR8+0x8], UR4 ;  /* 0x00000804083f75b2 */ /* 0x0000e20008000100 */
[----:B------:R0:W4:Y:S01]  /*0350*/  SYNCS.EXCH.64 URZ, [UR8+0x20], UR6 ;  /* 0x00002006083f75b2 */ /* 0x0001220008000100 */
[----:B------:R0:W0:Y:S01]  /*0360*/  SYNCS.EXCH.64 URZ, [UR8+0x10], UR4 ;  /* 0x00001004083f75b2 */ /* 0x0000220008000100 */
[----:B------:R0:W0:Y:S01]  /*0370*/  SYNCS.EXCH.64 URZ, [UR8+0x28], UR6 ;  /* 0x00002806083f75b2 */ /* 0x0000220008000100 */
[----:B------:R-:W-:Y:S01]  /*0380*/  NOP ;  /* 0x0000000000007918 */ /* 0x000fe20000000000 */
.L_x_2:
[----:B------:R-:W5:Y:S01]  /*0390*/  SHFL.IDX PT, R0, R0, RZ, 0x1f ;  /* 0x00001fff00007589 */ /* 0x000f6200000e0000 */
[----:B------:R-:W-:Y:S01]  /*03a0*/  ELECT P0, URZ, PT ;  /* 0x00000000003f782f */ /* 0x000fe20003800000 */
[----:B------:R-:W1:Y:S01]  /*03b0*/  S2UR UR17, SR_CTAID.Y ;  /* 0x00000000001179c3 */ /* 0x000e620000002600 */
[----:B0-----:R-:W-:Y:S01]  /*03c0*/  ULDC UR5, c[0x0][0x65c] ;  /* 0x0001970000057ab9 */ /* 0x001fe20000000800 */
[----:B------:R-:W-:Y:S01]  /*03d0*/  UMOV UR12, 0x20 ;  /* 0x00000020000c7882 */ /* 0x000fe20000000000 */
[----:B------:R-:W-:Y:S01]  /*03e0*/  UISETP.NE.AND UP2, UPT, UR5, 0x1, UPT ;  /* 0x000000010500788c */ /* 0x000fe2000bf45270 */
[----:B------:R-:W-:Y:S01]  /*03f0*/  NOP ;  /* 0x0000000000007918 */ /* 0x000fe20000000000 */
[----:B------:R-:W-:Y:S02]  /*0400*/  NOP ;  /* 0x0000000000007918 */ /* 0x000fe40000000000 */
[----:B------:R-:W-:Y:S01]  /*0410*/  UP2UR UR45, UPR, URZ, 0x4 ;  /* 0x000000043f2d7883 */ /* 0x000fe20008000000 */
[----:B------:R-:W0:Y:S01]  /*0420*/  S2UR UR4, SR_CTAID.X ;  /* 0x00000000000479c3 */ /* 0x000e220000002500 */
[----:B------:R-:W-:-:S02]  /*0430*/  PLOP3.LUT P2, PT, PT, PT, UP2, 0x80, 0x0 ;  /* 0x000000000000781c */ /* 0x000fc40003f4f028 */
[----:B------:R-:W-:Y:S02]  /*0440*/  PLOP3.LUT P4, PT, PT, PT, UP2, 0x80, 0x0 ;  /* 0x000000000000781c */ /* 0x000fe40003f8f028 */
[----:B------:R-:W-:Y:S01]  /*0450*/  PLOP3.LUT P3, PT, PT, PT, UP2, 0x80, 0x0 ;  /* 0x000000000000781c */ /* 0x000fe20003f6f028 */
[----:B------:R-:W-:Y:S01]  /*0460*/  @UP2 ULDC UR14, c[0x0][0x10] ;  /* 0x00000400000e2ab9 */ /* 0x000fe20000000800 */
[----:B------:R-:W-:Y:S01]  /*0470*/  @UP2 UMOV UR9, URZ ;  /* 0x0000003f00092c82 */ /* 0x000fe20008000000 */
[----:B------:R-:W-:Y:S01]  /*0480*/  @!UP2 ULDC UR11, c[0x0][0xc] ;  /* 0x00000300000baab9 */ /* 0x000fe20000000800 */
[----:B-----5:R-:W-:Y:S01]  /*0490*/  ISETP.NE.OR P0, PT, R0, RZ, !P0 ;  /* 0x000000ff0000720c */ /* 0x020fe20004705670 */
[----:B-1----:R-:W-:Y:S02]  /*04a0*/  @UP2 UMOV UR7, UR17 ;  /* 0x0000001100072c82 */ /* 0x002fe40008000000 */
[----:B------:R-:W-:Y:S01]  /*04b0*/  @UP2 UMOV UR8, UR7 ;  /* 0x0000000700082c82 */ /* 0x000fe20008000000 */
[----:B------:R-:W-:Y:S01]  /*04c0*/  @!UP2 UMOV UR7, UR17 ;  /* 0x000000110007ac82 */ /* 0x000fe20008000000 */
[----:B0-----:R-:W-:-:S08]  /*04d0*/  @UP2 UIMAD.WIDE.U32 UR14, UR4, UR14, UR8 ;  /* 0x0000000e040e22a5 */ /* 0x001fd0000f8e0008 */
[----:B------:R-:W-:Y:S01]  /*04e0*/  VOTEU.ALL UP0, P0 ;  /* 0x00000000003f7886 */ /* 0x000fe20000000000 */
[----:B------:R-:W-:Y:S01]  /*04f0*/  VOTEU.ALL UP1, P0 ;  /* 0x00000000003f7886 */ /* 0x000fe20000020000 */
[----:B------:R-:W-:-:S03]  /*0500*/  IMAD.U32 R2, RZ, RZ, UR14 ;  /* 0x0000000eff027e24 */ /* 0x000fc6000f8e00ff */
[----:B------:R-:W0:Y:S01]  /*0510*/  @!UP0 S2UR UR6, SR_CgaCtaId ;  /* 0x00000000000689c3 */ /* 0x000e220000008800 */
[----:B------:R-:W-:Y:S01]  /*0520*/  @!UP0 UMOV UR5, 0x400 ;  /* 0x0000040000058882 */ /* 0x000fe20000000000 */
[----:B------:R-:W-:-:S04]  /*0530*/  @!UP0 UIADD3 UR12, -UR12, 0x100000, URZ ;  /* 0x001000000c0c8890 */ /* 0x000fc8000fffe13f */
[----:B------:R-:W-:Y:S02]  /*0540*/  @!UP0 USHF.L.U32 UR13, UR12, 0xb, URZ ;  /* 0x0000000b0c0d8899 */ /* 0x000fe4000800063f */
[----:B------:R-:W-:Y:S01]  /*0550*/  @!UP0 USHF.L.U32 UR12, UR12, 0x1, URZ ;  /* 0x000000010c0c8899 */ /* 0x000fe2000800063f */
[----:B------:R-:W-:Y:S01]  /*0560*/  IMAD.U32 R3, RZ, RZ, UR15 ;  /* 0x0000000fff037e24 */ /* 0x000fe2000f8e00ff */
[----:B0-----:R-:W-:Y:S01]  /*0570*/  @!UP0 ULEA UR16, UR6, UR5, 0x18 ;  /* 0x0000000506108291 */ /* 0x001fe2000f8ec03f */
[----:B------:R-:W-:Y:S01]  /*0580*/  VOTEU.ALL UP0, P0 ;  /* 0x00000000003f7886 */ /* 0x000fe20000000000 */
[----:B------:R-:W-:Y:S01]  /*0590*/  PLOP3.LUT P0, PT, PT, PT, UP2, 0x80, 0x0 ;  /* 0x000000000000781c */ /* 0x000fe20003f0f028 */
[----:B------:R-:W-:Y:S01]  /*05a0*/  UMOV UR5, URZ ;  /* 0x0000003f00057c82 */ /* 0x000fe20008000000 */
[----:B------:R-:W-:Y:S01]  /*05b0*/  @UP2 UMOV UR6, URZ ;  /* 0x0000003f00062c82 */ /* 0x000fe20008000000 */
[----:B------:R-:W-:Y:S02]  /*05c0*/  @!UP2 UIMAD.WIDE.U32 UR8, UR11, UR7, UR4 ;  /* 0x000000070b08a2a5 */ /* 0x000fe4000f8e0004 */
[----:B------:R-:W-:-:S04]  /*05d0*/  @UP2 UIADD3 UR6, UR15, UR6, URZ ;  /* 0x000000060f062290 */ /* 0x000fc8000fffe03f */
[----:B------:R-:W-:Y:S01]  /*05e0*/  IMAD.U32 R5, RZ, RZ, UR9 ;  /* 0x00000009ff057e24 */ /* 0x000fe2000f8e00ff */
[----:B------:R-:W0:Y:S02]  /*05f0*/  FENCE.VIEW.ASYNC.S ;  /* 0x00000000000073c6 */ /* 0x000e240000000000 */
[----:B0-----:R0:W2:Y:S01]  /*0600*/  @!UP0 SYNCS.EXCH.64 URZ, [UR16+0x40], UR12 ;  /* 0x0000400c103f85b2 */ /* 0x0010a20008000100 */
[----:B------:R-:W-:Y:S01]  /*0610*/  @P2 IMAD.U32 R6, RZ, RZ, UR6 ;  /* 0x00000006ff062e24 */ /* 0x000fe2000f8e00ff */
[----:B------:R-:W-:Y:S01]  /*0620*/  MOV R4, UR8 ;  /* 0x0000000800047c02 */ /* 0x000fe20008000f00 */
[----:B------:R-:W-:Y:S01]  /*0630*/  @!P4 IMAD.MOV.U32 R6, RZ, RZ, R5 ;  /* 0x000000ffff06c224 */ /* 0x000fe200078e0005 */
[----:B------:R-:W-:Y:S01]  /*0640*/  @P0 MOV R7, R2 ;  /* 0x0000000200070202 */ /* 0x000fe20000000f00 */
[----:B------:R-:W-:Y:S02]  /*0650*/  IMAD.U32 R2, RZ, RZ, UR8 ;  /* 0x00000008ff027e24 */ /* 0x000fe4000f8e00ff */
[----:B------:R-:W-:Y:S01]  /*0660*/  IMAD.U32 R3, RZ, RZ, UR9 ;  /* 0x00000009ff037e24 */ /* 0x000fe2000f8e00ff */
[----:B------:R0:W-:Y:S01]  /*0670*/  STL [R1+0x200], R6 ;  /* 0x0002000601007387 */ /* 0x0001e20000100800 */
[----:B------:R-:W-:-:S05]  /*0680*/  @!P3 IMAD.MOV.U32 R7, RZ, RZ, R2 ;  /* 0x000000ffff07b224 */ /* 0x000fca00078e0002 */
[----:B------:R0:W-:Y:S01]  /*0690*/  STL [R1+0x204], R7 ;  /* 0x0002040701007387 */ /* 0x0001e20000100800 */
[----:B------:R0:W2:Y:S01]  /*06a0*/  @!UP1 SYNCS.EXCH.64 URZ, [UR16+0x48], UR12 ;  /* 0x0000480c103f95b2 */ /* 0x0000a20008000100 */
[----:B------:R-:W-:Y:S01]  /*06b0*/  NOP ;  /* 0x0000000000007918 */ /* 0x000fe20000000000 */
[----:B--234-:R-:W-:Y:S06]  /*06c0*/  BAR.SYNC.DEFER_BLOCKING 0x0 ;  /* 0x0000000000007b1d */ /* 0x01cfec0000010000 */
[----:B------:R-:W-:Y:S05]  /*06d0*/  @!P1 BRA `(.L_x_3) ;  /* 0x0000019800109947 */ /* 0x000fea0003800000 */
[----:B------:R-:W-:-:S06]  /*06e0*/  UISETP.GT.U32.AND UP0, UPT, UR18, 0x1, UPT ;  /* 0x000000011200788c */ /* 0x000fcc000bf04070 */
[----:B------:R-:W-:-:S13]  /*06f0*/  PLOP3.LUT P0, PT, PT, PT, UP0, 0x80, 0x0 ;  /* 0x000000000000781c */ /* 0x000fda0003f0f008 */
[----:B0-----:R-:W-:Y:S05]  /*0700*/  @P0 EXIT ;  /* 0x000000000000094d */ /* 0x001fea0003800000 */
[----:B------:R-:W-:Y:S01]  /*0710*/  ULDC.64 UR8, c[0x0][0x650] ;  /* 0x0001940000087ab9 */ /* 0x000fe20000000a00 */
[----:B------:R-:W-:Y:S01]  /*0720*/  UMOV UR41, 0xffffffff ;  /* 0xffffffff00297882 */ /* 0x000fe20000000000 */
[----:B------:R-:W-:Y:S01]  /*0730*/  ISETP.GE.U32.AND P0, PT, R7, UR8, PT ;  /* 0x0000000807007c0c */ /* 0x000fe2000bf06070 */
[----:B------:R-:W-:Y:S01]  /*0740*/  UMOV UR42, 0xffffffff ;  /* 0xffffffff002a7882 */ /* 0x000fe20000000000 */
[----:B------:R-:W-:Y:S01]  /*0750*/  UMOV UR43, 0xffffffff ;  /* 0xffffffff002b7882 */ /* 0x000fe20000000000 */
[----:B------:R-:W-:Y:S02]  /*0760*/  PRMT R0, RZ, 0x7610, R0 ;  /* 0x00007610ff007816 */ /* 0x000fe40000000000 */
[----:B------:R-:W-:-:S13]  /*0770*/  ISETP.GE.U32.AND.EX P0, PT, R6, UR9, PT, P0 ;  /* 0x0000000906007c0c */ /* 0x000fda000bf06100 */
[----:B------:R-:W-:Y:S05]  /*0780*/  @P0 BRA `(.L_x_4) ;  /* 0x0000000400800947 */ /* 0x000fea0003800000 */
[----:B------:R-:W-:Y:S01]  /*0790*/  I2FP.F32.U32 R0, UR4 ;  /* 0x0000000400007c45 */ /* 0x000fe20008201000 */
[----:B------:R-:W-:Y:S01]  /*07a0*/  ULDC.64 UR16, c[0x0][0x628] ;  /* 0x00018a0000107ab9 */ /* 0x000fe20000000a00 */
[----:B------:R-:W-:Y:S01]  /*07b0*/  ULDC UR6, c[0x0][0x150] ;  /* 0x0000540000067ab9 */ /* 0x000fe20000000800 */
[----:B------:R-:W-:Y:S01]  /*07c0*/  ISETP.NE.U32.AND P0, PT, RZ, UR16, PT ;  /* 0x00000010ff007c0c */ /* 0x000fe2000bf05070 */
[----:B------:R-:W-:Y:S01]  /*07d0*/  ULDC UR15, c[0x0][0x630] ;  /* 0x00018c00000f7ab9 */ /* 0x000fe20000000800 */
[----:B------:R-:W-:Y:S01]  /*07e0*/  FMUL R0, R0, UR6 ;  /* 0x0000000600007c20 */ /* 0x000fe20008400000 */
[----:B------:R-:W-:Y:S01]  /*07f0*/  R2UR UR18, R7 ;  /* 0x00000000071272ca */ /* 0x000fe200000e0000 */
[----:B------:R-:W-:Y:S01]  /*0800*/  ULDC UR20, c[0x0][0x154] ;  /* 0x0000550000147ab9 */ /* 0x000fe20000000800 */
[----:B------:R-:W-:Y:S01]  /*0810*/  ISETP.NE.AND.EX P0, PT, RZ, UR17, PT, P0 ;  /* 0x00000011ff007c0c */ /* 0x000fe2000bf05300 */
[----:B------:R0:W1:Y:S01]  /*0820*/  F2I.U32.TRUNC.NTZ R2, R0 ;  /* 0x0000000000027305 */ /* 0x000062000020f000 */
[----:B------:R-:W-:-:S02]  /*0830*/  R2UR UR19, R6 ;  /* 0x00000000061372ca */ /* 0x000fc400000e0000 */
[----:B------:R-:W-:Y:S02]  /*0840*/  R2UR UR8, R7 ;  /* 0x00000000070872ca */ /* 0x000fe400000e0000 */
[----:B------:R-:W-:-:S07]  /*0850*/  R2UR UR9, R6 ;  /* 0x00000000060972ca */ /* 0x000fce00000e0000 */
[----:B0-----:R-:W-:Y:S08]  /*0860*/  @!P0 BRA `(.L_x_5) ;  /* 0x0000000000308947 */ /* 0x001ff00003800000 */
[----:B------:R-:W-:Y:S01]  /*0870*/  R2UR UR8, R7 ;  /* 0x00000000070872ca */ /* 0x000fe200000e0000 */
[----:B------:R-:W-:Y:S01]  /*0880*/  ULDC UR6, c[0x0][0x634] ;  /* 0x00018d0000067ab9 */ /* 0x000fe20000000800 */
[----:B------:R-:W-:-:S11]  /*0890*/  R2UR UR14, R6 ;  /* 0x00000000060e72ca */ /* 0x000fd600000e0000 */
[----:B------:R-:W-:-:S04]  /*08a0*/  UIADD3 UR6, UP0, UR8, UR6, URZ ;  /* 0x0000000608067290 */ /* 0x000fc8000ff1e03f */
[----:B------:R-:W-:-:S04]  /*08b0*/  UIADD3.X UR14, URZ, UR14, URZ, UP0, !UPT ;  /* 0x0000000e3f0e7290 */ /* 0x000fc800087fe43f */
[----:B------:R-:W-:-:S04]  /*08c0*/  UIMAD.WIDE.U32 UR8, UR14, UR16, URZ ;  /* 0x000000100e0872a5 */ /* 0x000fc8000f8e003f */
[----:B------:R-:W-:Y:S02]  /*08d0*/  UIMAD.WIDE.U32 UR10, UP0, UR6, UR17, UR8 ;  /* 0x00000011060a72a5 */ /* 0x000fe4000f800008 */
[----:B------:R-:W-:Y:S02]  /*08e0*/  UIMAD.WIDE.U32 UR8, UR6, UR16, URZ ;  /* 0x00000010060872a5 */ /* 0x000fe4000f8e003f */
[----:B------:R-:W-:Y:S02]  /*08f0*/  UIADD3.X UR13, URZ, URZ, URZ, UP0, !UPT ;  /* 0x0000003f3f0d7290 */ /* 0x000fe400087fe43f */
[----:B------:R-:W-:Y:S01]  /*0900*/  UIADD3 URZ, UP0, UR9, UR10, URZ ;  /* 0x0000000a093f7290 */ /* 0x000fe2000ff1e03f */
[----:B------:R-:W-:-:S03]  /*0910*/  UMOV UR12, UR11 ;  /* 0x0000000b000c7c82 */ /* 0x000fc60008000000 */
[----:B------:R-:W-:-:S12]  /*0920*/  UIMAD.WIDE.U32.X UR8, UR14, UR17, UR12, UP0 ;  /* 0x000000110e0872a5 */ /* 0x000fd800080e040c */
.L_x_5:
[----:B------:R-:W-:Y:S01]  /*0930*/  USHF.R.U64 UR43, UR8, UR15, UR9 ;  /* 0x0000000f082b7299 */ /* 0x000fe20008001209 */
[----:B------:R-:W-:Y:S01]  /*0940*/  I2FP.F32.U32 R0, UR7 ;  /* 0x0000000700007c45 */ /* 0x000fe20008201000 */
[----:B------:R-:W-:Y:S01]  /*0950*/  USHF.R.U32.HI UR5, URZ, UR15, UR9 ;  /* 0x0000000f3f057299 */ /* 0x000fe20008011609 */
[----:B-1----:R-:W-:Y:S01]  /*0960*/  R2UR UR12, R2 ;  /* 0x00000000020c72ca */ /* 0x002fe200000e0000 */
[----:B------:R-:W-:Y:S02]  /*0970*/  UIADD3 UR6, UP0, URZ, -UR43, URZ ;  /* 0x8000002b3f067290 */ /* 0x000fe4000ff1e03f */
[----:B------:R-:W-:Y:S01]  /*0980*/  FMUL R0, R0, UR20 ;  /* 0x0000001400007c20 */ /* 0x000fe20008400000 */
[----:B------:R-:W-:Y:S01]  /*0990*/  ULDC.64 UR8, c[0x0][0x620] ;  /* 0x0001880000087ab9 */ /* 0x000fe20000000a00 */
[----:B------:R-:W-:Y:S01]  /*09a0*/  UIADD3.X UR5, URZ, ~UR5, URZ, UP0, !UPT ;  /* 0x800000053f057290 */ /* 0x000fe200087fe43f */
[----:B------:R-:W-:Y:S01]  /*09b0*/  UMOV UR10, UR18 ;  /* 0x00000012000a7c82 */ /* 0x000fe20008000000 */
[----:B------:R-:W-:-:S02]  /*09c0*/  UMOV UR11, UR19 ;  /* 0x00000013000b7c82 */ /* 0x000fc40008000000 */
[----:B------:R-:W-:Y:S01]  /*09d0*/  UIMAD UR5, UR5, UR8, URZ ;  /* 0x00000008050572a4 */ /* 0x000fe2000f8e023f */
[----:B------:R-:W0:Y:S01]  /*09e0*/  F2I.U32.TRUNC.NTZ R0, R0 ;  /* 0x0000000000007305 */ /* 0x000e22000020f000 */
[----:B------:R-:W-:Y:S02]  /*09f0*/  UIMAD.WIDE.U32 UR10, UR6, UR8, UR10 ;  /* 0x00000008060a72a5 */ /* 0x000fe4000f8e000a */
[----:B------:R-:W-:Y:S01]  /*0a00*/  UIMAD UR6, UR6, UR9, UR5 ;  /* 0x00000009060672a4 */ /* 0x000fe2000f8e0205 */
[----:B------:R-:W-:Y:S01]  /*0a10*/  ULDC UR21, c[0x0][0x658] ;  /* 0x0001960000157ab9 */ /* 0x000fe20000000800 */
[----:B------:R-:W-:Y:S02]  /*0a20*/  UMOV UR19, 0xffffffff ;  /* 0xffffffff00137882 */ /* 0x000fe40000000000 */
[----:B------:R-:W-:Y:S01]  /*0a30*/  UIADD3 UR6, UR11, UR6, URZ ;  /* 0x000000060b067290 */ /* 0x000fe2000fffe03f */
[----:B------:R-:W-:Y:S01]  /*0a40*/  ULDC UR15, c[0x0][0x618] ;  /* 0x00018600000f7ab9 */ /* 0x000fe20000000800 */
[----:B------:R-:W-:Y:S01]  /*0a50*/  ULDC.64 UR8, c[0x0][0x640] ;  /* 0x0001900000087ab9 */ /* 0x000fe20000000a00 */
[----:B------:R-:W-:Y:S01]  /*0a60*/  USHF.L.U32 UR11, UR19, UR21, URZ ;  /* 0x00000015130b7299 */ /* 0x000fe2000800063f */
[----:B------:R-:W-:Y:S01]  /*0a70*/  ISETP.NE.U32.AND P0, PT, RZ, UR8, PT ;  /* 0x00000008ff007c0c */ /* 0x000fe2000bf05070 */
[----:B------:R-:W-:-:S02]  /*0a80*/  USHF.R.U64 UR19, UR10, UR15, UR6 ;  /* 0x0000000f0a137299 */ /* 0x000fc40008001206 */
[----:B------:R-:W-:Y:S01]  /*0a90*/  USHF.R.U32.HI UR10, URZ, UR15, UR6 ;  /* 0x0000000f3f0a7299 */ /* 0x000fe20008011606 */
[----:B0-----:R-:W-:Y:S01]  /*0aa0*/  R2UR UR14, R0 ;  /* 0x00000000000e72ca */ /* 0x001fe200000e0000 */
[----:B------:R-:W-:Y:S01]  /*0ab0*/  ULDC UR17, c[0x0][0x608] ;  /* 0x0001820000117ab9 */ /* 0x000fe20000000800 */
[----:B------:R-:W-:Y:S01]  /*0ac0*/  ISETP.NE.AND.EX P0, PT, RZ, UR9, PT, P0 ;  /* 0x00000009ff007c0c */ /* 0x000fe2000bf05300 */
[----:B------:R-:W-:Y:S02]  /*0ad0*/  USHF.R.U64 UR23, UR19, UR17, UR10 ;  /* 0x0000001113177299 */ /* 0x000fe4000800120a */
[----:B------:R-:W-:Y:S01]  /*0ae0*/  USHF.R.U32.HI UR10, URZ, UR17, UR10 ;  /* 0x000000113f0a7299 */ /* 0x000fe2000801160a */
[----:B------:R-:W-:Y:S01]  /*0af0*/  UMOV UR16, 0x1 ;  /* 0x0000000100107882 */ /* 0x000fe20000000000 */
[----:B------:R-:W-:Y:S02]  /*0b00*/  UIADD3 UR12, -UR12, URZ, URZ ;  /* 0x0000003f0c0c7290 */ /* 0x000fe4000fffe13f */
[----:B------:R-:W-:-:S02]  /*0b10*/  USHF.R.U64 UR24, UR23, UR21, UR10 ;  /* 0x0000001517187299 */ /* 0x000fc4000800120a */
[----:B------:R-:W-:Y:S01]  /*0b20*/  USHF.L.U32 UR6, UR16, UR21, URZ ;  /* 0x0000001510067299 */ /* 0x000fe2000800063f */
[----:B------:R-:W-:Y:S01]  /*0b30*/  ULDC UR13, c[0x0][0x144] ;  /* 0x00005100000d7ab9 */ /* 0x000fe20000000800 */
[----:B------:R-:W-:Y:S01]  /*0b40*/  ULDC UR5, c[0x0][0x600] ;  /* 0x0001800000057ab9 */ /* 0x000fe20000000800 */
[----:B------:R-:W-:Y:S02]  /*0b50*/  ULOP3.LUT UR16, URZ, UR11, URZ, 0x33, !UPT ;  /* 0x0000000b3f107292 */ /* 0x000fe4000f8e333f */
[----:B------:R-:W-:Y:S02]  /*0b60*/  USHF.R.U32.HI UR11, URZ, UR21, UR10 ;  /* 0x000000153f0b7299 */ /* 0x000fe4000801160a */
[----:B------:R-:W-:Y:S02]  /*0b70*/  UIADD3 UR18, UR5, -0x1, URZ ;  /* 0xffffffff05127890 */ /* 0x000fe4000fffe03f */
[----:B------:R-:W-:Y:S02]  /*0b80*/  UIADD3 UR20, -UR14, URZ, URZ ;  /* 0x0000003f0e147290 */ /* 0x000fe4000fffe13f */
[----:B------:R-:W-:Y:S01]  /*0b90*/  UIMAD UR4, UR13, UR12, UR4 ;  /* 0x0000000c0d0472a4 */ /* 0x000fe2000f8e0204 */
[----:B------:R-:W-:Y:S01]  /*0ba0*/  ULDC UR25, c[0x0][0x148] ;  /* 0x0000520000197ab9 */ /* 0x000fe20000000800 */
[----:B------:R-:W-:Y:S01]  /*0bb0*/  ULDC UR21, c[0x0][0x648] ;  /* 0x0001920000157ab9 */ /* 0x000fe20000000800 */
[----:B------:R-:W-:Y:S01]  /*0bc0*/  ULDC UR22, c[0x0][0x638] ;  /* 0x00018e0000167ab9 */ /* 0x000fe20000000800 */
[----:B------:R-:W-:Y:S01]  /*0bd0*/  UMOV UR10, UR24 ;  /* 0x00000018000a7c82 */ /* 0x000fe20008000000 */
[----:B------:R-:W-:Y:S07]  /*0be0*/  @!P0 BRA `(.L_x_6) ;  /* 0x0000000000308947 */ /* 0x000fee0003800000 */
[----:B------:R-:W-:Y:S02]  /*0bf0*/  ULDC UR14, c[0x0][0x64c] ;  /* 0x00019300000e7ab9 */ /* 0x000fe40000000800 */
        /* <DEDUP_REMOVED lines=8> */
[----:B------:R-:W-:-:S07]  /*0c80*/  UIMAD.WIDE.U32.X UR8, UR17, UR9, UR14, UP0 ;  /* 0x00000009110872a5 */ /* 0x000fce00080e040e */
[----:B------:R-:W-:Y:S01]  /*0c90*/  UMOV UR10, UR8 ;  /* 0x00000008000a7c82 */ /* 0x000fe20008000000 */
[----:B------:R-:W-:-:S05]  /*0ca0*/  UMOV UR11, UR9 ;  /* 0x00000009000b7c82 */ /* 0x000fca0008000000 */
.L_x_6:
[----:B------:R-:W-:Y:S01]  /*0cb0*/  UISETP.NE.AND UP0, UPT, UR45, URZ, UPT ;  /* 0x0000003f2d00728c */ /* 0x000fe2000bf05270 */
[----:B------:R-:W-:Y:S01]  /*0cc0*/  MOV R0, 0x1 ;  /* 0x0000000100007802 */ /* 0x000fe20000000f00 */
[----:B------:R-:W-:Y:S02]  /*0cd0*/  USHF.R.U64 UR8, UR10, UR21, UR11 ;  /* 0x000000150a087299 */ /* 0x000fe4000800120b */
[----:B------:R-:W-:Y:S02]  /*0ce0*/  ULOP3.LUT UR16, UR23, UR16, URZ, 0xc0, !UPT ;  /* 0x0000001017107292 */ /* 0x000fe4000f8ec03f */
[----:B------:R-:W-:Y:S02]  /*0cf0*/  ULOP3.LUT UR18, UR19, UR18, URZ, 0xc0, !UPT ;  /* 0x0000001213127292 */ /* 0x000fe4000f8ec03f */
[----:B------:R-:W-:-:S03]  /*0d00*/  UIMAD UR16, UR6, UR8, UR16 ;  /* 0x00000008061072a4 */ /* 0x000fc6000f8e0210 */
[----:B------:R-:W-:Y:S02]  /*0d10*/  @UP0 UIMAD UR4, UR25, UR20, UR7 ;  /* 0x00000014190402a4 */ /* 0x000fe4000f8e0207 */
[----:B------:R-:W-:-:S04]  /*0d20*/  UIADD3 UR7, -UR8, URZ, URZ ;  /* 0x0000003f08077290 */ /* 0x000fc8000fffe13f */
[----:B------:R-:W-:-:S03]  /*0d30*/  UIMAD UR6, UR7, UR22, UR24 ;  /* 0x00000016070672a4 */ /* 0x000fc6000f8e0218 */
[----:B------:R-:W-:Y:S01]  /*0d40*/  ULDC UR7, c[0x0][0x610] ;  /* 0x0001840000077ab9 */ /* 0x000fe20000000800 */
[----:B------:R-:W-:Y:S02]  /*0d50*/  UIMAD UR6, UR6, UR5, UR18 ;  /* 0x00000005060672a4 */ /* 0x000fe4000f8e0212 */
[----:B------:R-:W-:-:S04]  /*0d60*/  UIMAD UR4, UR16, UR7, UR4 ;  /* 0x00000007100472a4 */ /* 0x000fc8000f8e0204 */
[----:B------:R-:W-:Y:S02]  /*0d70*/  USEL UR42, UR6, UR4, !UP0 ;  /* 0x00000004062a7287 */ /* 0x000fe4000c000000 */
[----:B------:R-:W-:-:S12]  /*0d80*/  USEL UR41, UR4, UR6, !UP0 ;  /* 0x0000000604297287 */ /* 0x000fd8000c000000 */
.L_x_4:
[----:B------:R-:W-:-:S08]  /*0d90*/  NOP ;  /* 0x0000000000007918 */ /* 0x000fd00000000000 */
[----:B------:R-:W0:Y:S02]  /*0da0*/  USETMAXREG.TRY_ALLOC.CTAPOOL UP0, 0xf0 ;  /* 0x000000f0000079c8 */ /* 0x000e240008000600 */
[----:B0-----:R-:W-:-:S13]  /*0db0*/  PLOP3.LUT P0, PT, PT, PT, UP0, 0x80, 0x0 ;  /* 0x000000000000781c */ /* 0x001fda0003f0f008 */
[----:B------:R-:W-:Y:S05]  /*0dc0*/  @!P0 BRA `(.L_x_4) ;  /* 0xfffffffc00f08947 */ /* 0x000fea000383ffff */
[----:B------:R-:W-:Y:S01]  /*0dd0*/  ULDC.64 UR4, c[0x0][0x598] ;  /* 0x0001660000047ab9 */ /* 0x000fe20000000a00 */
[----:B------:R-:W-:Y:S01]  /*0de0*/  ULDC.64 UR36, c[0x0][0x208] ;  /* 0x0000820000247ab9 */ /* 0x000fe20000000a00 */
[----:B------:R-:W-:-:S04]  /*0df0*/  ISETP.NE.U32.AND P0, PT, RZ, UR4, PT ;  /* 0x00000004ff007c0c */ /* 0x000fc8000bf05070 */
[----:B------:R-:W-:-:S13]  /*0e00*/  ISETP.NE.AND.EX P0, PT, RZ, UR5, PT, P0 ;  /* 0x00000005ff007c0c */ /* 0x000fda000bf05300 */
[----:B------:R-:W-:Y:S05]  /*0e10*/  @!P0 BRA `(.L_x_7) ;  /* 0x00000000001c8947 */ /* 0x000fea0003800000 */
[----:B------:R-:W0:Y:S02]  /*0e20*/  LDC.64 R2, c[0x0][0x598] ;  /* 0x00016600ff027b82 */ /* 0x000e240000000a00 */
[----:B0-----:R-:W2:Y:S02]  /*0e30*/  LDG.E.64 R2, desc[UR36][R2.64] ;  /* 0x0000002402027981 */ /* 0x001ea4000c1e1b00 */
[----:B--2---:R-:W-:-:S04]  /*0e40*/  ISETP.NE.U32.AND P0, PT, R2, RZ, PT ;  /* 0x000000ff0200720c */ /* 0x004fc80003f05070 */
[----:B------:R-:W-:-:S13]  /*0e50*/  ISETP.NE.AND.EX P0, PT, R3, RZ, PT, P0 ;  /* 0x000000ff0300720c */ /* 0x000fda0003f05300 */
[----:B------:R-:W-:Y:S05]  /*0e60*/  @!P0 BRA `(.L_x_7) ;  /* 0x0000000000088947 */ /* 0x000fea0003800000 */
[----:B------:R0:W5:Y:S01]  /*0e70*/  LD.E R2, desc[UR36][R2.64] ;  /* 0x0000002402027980 */ /* 0x000162000c101900 */
[----:B------:R-:W-:Y:S05]  /*0e80*/  BRA `(.L_x_8) ;  /* 0x0000000000247947 */ /* 0x000fea0003800000 */
.L_x_7:
[----:B------:R-:W-:Y:S02]  /*0e90*/  ULDC.64 UR4, c[0x0][0x588] ;  /* 0x0001620000047ab9 */ /* 0x000fe40000000a00 */
[----:B------:R-:W-:-:S04]  /*0ea0*/  ISETP.NE.U32.AND P0, PT, RZ, UR4, PT ;  /* 0x00000004ff007c0c */ /* 0x000fc8000bf05070 */
[----:B------:R-:W-:-:S13]  /*0eb0*/  ISETP.NE.AND.EX P0, PT, RZ, UR5, PT, P0 ;  /* 0x00000005ff007c0c */ /* 0x000fda000bf05300 */
[----:B------:R-:W-:Y:S05]  /*0ec0*/  @!P0 BRA `(.L_x_9) ;  /* 0x00000000000c8947 */ /* 0x000fea0003800000 */
[----:B------:R-:W0:Y:S02]  /*0ed0*/  LDC.64 R2, c[0x0][0x588] ;  /* 0x00016200ff027b82 */ /* 0x000e240000000a00 */
[----:B0-----:R1:W5:Y:S01]  /*0ee0*/  LDG.E R2, desc[UR36][R2.64] ;  /* 0x0000002402027981 */ /* 0x001362000c1e1900 */
[----:B------:R-:W-:Y:S05]  /*0ef0*/  BRA `(.L_x_8) ;  /* 0x0000000000087947 */ /* 0x000fea0003800000 */
.L_x_9:
[----:B------:R-:W-:Y:S02]  /*0f00*/  ULDC UR4, c[0x0][0x580] ;  /* 0x0001600000047ab9 */ /* 0x000fe40000000800 */
[----:B------:R-:W-:-:S07]  /*0f10*/  IMAD.U32 R2, RZ, RZ, UR4 ;  /* 0x00000004ff027e24 */ /* 0x000fce000f8e00ff */
.L_x_8:
[----:B------:R-:W-:Y:S02]  /*0f20*/  ULDC.64 UR4, c[0x0][0x5a0] ;  /* 0x0001680000047ab9 */ /* 0x000fe40000000a00 */
[----:B------:R-:W-:-:S04]  /*0f30*/  ISETP.NE.U32.AND P0, PT, RZ, UR4, PT ;  /* 0x00000004ff007c0c */ /* 0x000fc8000bf05070 */
[----:B------:R-:W-:-:S13]  /*0f40*/  ISETP.NE.AND.EX P0, PT, RZ, UR5, PT, P0 ;  /* 0x00000005ff007c0c */ /* 0x000fda000bf05300 */
[----:B------:R-:W-:Y:S05]  /*0f50*/  @!P0 BRA `(.L_x_10) ;  /* 0x00000000001c8947 */ /* 0x000fea0003800000 */
[----:B------:R-:W2:Y:S02]  /*0f60*/  LDC.64 R4, c[0x0][0x5a0] ;  /* 0x00016800ff047b82 */ /* 0x000ea40000000a00 */
[----:B--2---:R-:W2:Y:S02]  /*0f70*/  LDG.E.64 R4, desc[UR36][R4.64] ;  /* 0x0000002404047981 */ /* 0x004ea4000c1e1b00 */
[----:B--2---:R-:W-:-:S04]  /*0f80*/  ISETP.NE.U32.AND P0, PT, R4, RZ, PT ;  /* 0x000000ff0400720c */ /* 0x004fc80003f05070 */
[----:B------:R-:W-:-:S13]  /*0f90*/  ISETP.NE.AND.EX P0, PT, R5, RZ, PT, P0 ;  /* 0x000000ff0500720c */ /* 0x000fda0003f05300 */
[----:B------:R-:W-:Y:S05]  /*0fa0*/  @!P0 BRA `(.L_x_10) ;  /* 0x0000000000088947 */ /* 0x000fea0003800000 */
[----:B------:R2:W5:Y:S01]  /*0fb0*/  LD.E R16, desc[UR36][R4.64] ;  /* 0x0000002404107980 */ /* 0x000562000c101900 */
[----:B------:R-:W-:Y:S05]  /*0fc0*/  BRA `(.L_x_11) ;  /* 0x0000000000247947 */ /* 0x000fea0003800000 */
.L_x_10:
[----:B------:R-:W-:Y:S02]  /*0fd0*/  ULDC.64 UR4, c[0x0][0x590] ;  /* 0x0001640000047ab9 */ /* 0x000fe40000000a00 */
[----:B------:R-:W-:-:S04]  /*0fe0*/  ISETP.NE.U32.AND P0, PT, RZ, UR4, PT ;  /* 0x00000004ff007c0c */ /* 0x000fc8000bf05070 */
[----:B------:R-:W-:-:S13]  /*0ff0*/  ISETP.NE.AND.EX P0, PT, RZ, UR5, PT, P0 ;  /* 0x00000005ff007c0c */ /* 0x000fda000bf05300 */
[----:B------:R-:W-:Y:S05]  /*1000*/  @!P0 BRA `(.L_x_12) ;  /* 0x00000000000c8947 */ /* 0x000fea0003800000 */
[----:B------:R-:W2:Y:S02]  /*1010*/  LDC.64 R16, c[0x0][0x590] ;  /* 0x00016400ff107b82 */ /* 0x000ea40000000a00 */
[----:B--2---:R3:W5:Y:S01]  /*1020*/  LDG.E R16, desc[UR36][R16.64] ;  /* 0x0000002410107981 */ /* 0x004762000c1e1900 */
[----:B------:R-:W-:Y:S05]  /*1030*/  BRA `(.L_x_11) ;  /* 0x0000000000087947 */ /* 0x000fea0003800000 */
.L_x_12:
[----:B------:R-:W-:Y:S02]  /*1040*/  ULDC UR4, c[0x0][0x584] ;  /* 0x0001610000047ab9 */ /* 0x000fe40000000800 */
[----:B------:R-:W-:-:S07]  /*1050*/  IMAD.U32 R16, RZ, RZ, UR4 ;  /* 0x00000004ff107e24 */ /* 0x000fce000f8e00ff */
.L_x_11:
[----:B------:R-:W-:-:S13]  /*1060*/  LOP3.LUT P0, RZ, R0, 0xff, RZ, 0xc0, !PT ;  /* 0x000000ff00ff7812 */ /* 0x000fda000780c0ff */
[----:B------:R-:W-:Y:S05]  /*1070*/  @!P0 EXIT ;  /* 0x000000000000894d */ /* 0x000fea0003800000 */
[----:B------:R-:W-:Y:S01]  /*1080*/  ULDC UR4, c[0x0][0x28c] ;  /* 0x0000a30000047ab9 */ /* 0x000fe20000000800 */
[----:B------:R-:W-:Y:S01]  /*1090*/  UMOV UR38, URZ ;  /* 0x0000003f00267c82 */ /* 0x000fe20008000000 */
[----:B------:R-:W-:Y:S01]  /*10a0*/  UIADD3 UR4, UR4, 0x3f, URZ ;  /* 0x0000003f04047890 */ /* 0x000fe2000fffe03f */
[----:B------:R-:W-:-:S03]  /*10b0*/  UMOV UR39, URZ ;  /* 0x0000003f00277c82 */ /* 0x000fc60008000000 */
[----:B------:R-:W-:-:S04]  /*10c0*/  USHF.R.S32.HI UR5, URZ, 0x1f, UR4 ;  /* 0x0000001f3f057899 */ /* 0x000fc80008011404 */
[----:B------:R-:W-:-:S04]  /*10d0*/  ULEA.HI UR5, UR5, UR4, URZ, 0x6 ;  /* 0x0000000405057291 */ /* 0x000fc8000f8f303f */
[----:B------:R-:W-:-:S12]  /*10e0*/  USHF.R.S32.HI UR44, URZ, 0x6, UR5 ;  /* 0x000000063f2c7899 */ /* 0x000fd80008011405 */
.L_x_540:
[----:B------:R-:W4:Y:S01]  /*10f0*/  S2R R0, SR_TID.X ;  /* 0x0000000000007919 */ /* 0x000f220000002100 */
[----:B------:R-:W0:Y:S01]  /*1100*/  S2UR UR6, SR_CgaCtaId ;  /* 0x00000000000679c3 */ /* 0x000e220000008800 */
[----:B------:R-:W-:Y:S02]  /*1110*/  UMOV UR46, 0x400 ;  /* 0x00000400002e7882 */ /* 0x000fe40000000000 */
[----:B0-----:R-:W-:Y:S01]  /*1120*/  ULEA UR46, UR6, UR46, 0x18 ;  /* 0x0000002e062e7291 */ /* 0x001fe2000f8ec03f */
[----:B----4-:R-:W-:-:S04]  /*1130*/  LOP3.LUT R0, R0, 0x80, RZ, 0xc0, !PT ;  /* 0x0000008000007812 */ /* 0x010fc800078ec0ff */
[----:B------:R-:W-:-:S06]  /*1140*/  SHF.R.U32.HI R0, RZ, 0x7, R0 ;  /* 0x00000007ff007819 */ /* 0x000fcc0000011600 */
[----:B------:R-:W0:Y:S02]  /*1150*/  SHFL.IDX PT, R0, R0, RZ, 0x1f ;  /* 0x00001fff00007589 */ /* 0x000e2400000e0000 */
[----:B0-----:R-:W-:-:S13]  /*1160*/  R2UR UR4, R0 ;  /* 0x00000000000472ca */ /* 0x001fda00000e0000 */
[----:B------:R-:W-:-:S04]  /*1170*/  ULEA.HI UR5, UR4, UR4, URZ, 0x1 ;  /* 0x0000000404057291 */ /* 0x000fc8000f8f083f */
[----:B------:R-:W-:-:S04]  /*1180*/  ULOP3.LUT UR5, UR5, 0x7fffe, URZ, 0xc0, !UPT ;  /* 0x0007fffe05057892 */ /* 0x000fc8000f8ec03f */
[----:B------:R-:W-:-:S03]  /*1190*/  UIADD3 UR5, UR4, -UR5, URZ ;  /* 0x8000000504057290 */ /* 0x000fc6000fffe03f */
[----:B------:R-:W-:Y:S01]  /*11a0*/  ULDC UR4, c[0x0][0x28c] ;  /* 0x0000a30000047ab9 */ /* 0x000fe20000000800 */
[----:B------:R-:W-:Y:S01]  /*11b0*/  ULEA UR5, UR5, UR46, 0xd ;  /* 0x0000002e05057291 */ /* 0x000fe2000f8e683f */
[----:B------:R-:W-:-:S03]  /*11c0*/  ISETP.LT.AND P0, PT, RZ, UR4, PT ;  /* 0x00000004ff007c0c */ /* 0x000fc6000bf01270 */
[----:B------:R-:W-:-:S04]  /*11d0*/  UIADD3 UR5, UR5, 0x100, URZ ;  /* 0x0000010005057890 */ /* 0x000fc8000fffe03f */
[----:B------:R-:W-:-:S04]  /*11e0*/  USHF.R.U32.HI UR5, URZ, 0x4, UR5 ;  /* 0x000000043f057899 */ /* 0x000fc80008011605 */
[----:B------:R-:W-:Y:S02]  /*11f0*/  ULOP3.LUT UR47, UR5, 0x3fff, URZ, 0xc0, !UPT ;  /* 0x00003fff052f7892 */ /* 0x000fe4000f8ec03f */
[----:B-1-3--:R-:W-:Y:S10]  /*1200*/  @P0 BRA `(.L_x_13) ;  /* 0x0000000000400947 */ /* 0x00aff40003800000 */
[----:B------:R-:W-:Y:S01]  /*1210*/  MOV R0, 0x0 ;  /* 0x0000000000007802 */ /* 0x000fe20000000f00 */
[----:B------:R-:W-:Y:S01]  /*1220*/  ULDC.64 UR4, c[0x4][0x68] ;  /* 0x01001a0000047ab9 */ /* 0x000fe20000000a00 */
[----:B------:R-:W-:Y:S01]  /*1230*/  ULDC.64 UR6, c[0x4][0x8] ;  /* 0x0100020000067ab9 */ /* 0x000fe20000000a00 */
[----:B--2---:R-:W-:Y:S01]  /*1240*/  IMAD.U32 R4, RZ, RZ, UR4 ;  /* 0x00000004ff047e24 */ /* 0x004fe2000f8e00ff */
[----:B------:R0:W2:Y:S01]  /*1250*/  LDC.64 R14, c[0x4][R0] ;  /* 0x01000000000e7b82 */ /* 0x0000a20000000a00 */
[----:B------:R-:W-:Y:S01]  /*1260*/  MOV R5, UR5 ;  /* 0x0000000500057c02 */ /* 0x000fe20008000f00 */
[----:B------:R-:W-:Y:S01]  /*1270*/  ULDC.64 UR4, c[0x4][0x70] ;  /* 0x01001c0000047ab9 */ /* 0x000fe20000000a00 */
[----:B------:R-:W-:Y:S01]  /*1280*/  IMAD.U32 R10, RZ, RZ, UR6 ;  /* 0x00000006ff0a7e24 */ /* 0x000fe2000f8e00ff */
[----:B------:R-:W-:Y:S01]  /*1290*/  MOV R11, UR7 ;  /* 0x00000007000b7c02 */ /* 0x000fe20008000f00 */
[----:B------:R-:W-:Y:S02]  /*12a0*/  IMAD.U32 R6, RZ, RZ, UR4 ;  /* 0x00000004ff067e24 */ /* 0x000fe4000f8e00ff */
[----:B------:R-:W-:-:S02]  /*12b0*/  IMAD.U32 R7, RZ, RZ, UR5 ;  /* 0x00000005ff077e24 */ /* 0x000fc4000f8e00ff */
[----:B------:R-:W-:Y:S02]  /*12c0*/  IMAD.MOV.U32 R8, RZ, RZ, 0x1e1 ;  /* 0x000001e1ff087424 */ /* 0x000fe400078e00ff */
[----:B------:R-:W-:Y:S02]  /*12d0*/  IMAD.MOV.U32 R12, RZ, RZ, 0x1 ;  /* 0x00000001ff0c7424 */ /* 0x000fe400078e00ff */
[----:B0-----:R-:W-:-:S07]  /*12e0*/  IMAD.MOV.U32 R13, RZ, RZ, RZ ;  /* 0x000000ffff0d7224 */ /* 0x001fce00078e00ff */
[----:B------:R-:W-:-:S07]  /*12f0*/  LEPC R20, `(.L_x_13) ;  /* 0x000000001014794e */ /* 0x000fce0000000000 */
[----:B-123-5:R-:W-:Y:S05]  /*1300*/  CALL.ABS.NOINC R14 ;  /* 0x000000000e007343 */ /* 0x02efea0003c00000 */
.L_x_13:
[----:B------:R-:W-:-:S06]  /*1310*/  ULOP3.LUT UR4, UR40, 0x1, URZ, 0xfc, !UPT ;  /* 0x0000000128047892 */ /* 0x000fcc000f8efc3f */
[----:B------:R-:W-:-:S04]  /*1320*/  MOV R0, UR4 ;  /* 0x0000000400007c02 */ /* 0x000fc80008000f00 */
[----:B------:R-:W-:-:S13]  /*1330*/  ISETP.NE.AND P0, PT, R0, 0x3, PT ;  /* 0x000000030000780c */ /* 0x000fda0003f05270 */
[----:B------:R-:W-:Y:S05]  /*1340*/  @!P0 BRA `(.L_x_14) ;  /* 0x0000000000048947 */ /* 0x000fea0003800000 */
[----:B------:R-:W-:Y:S01]  /*1350*/  BPT.TRAP 0x1 ;  /* 0x000000040000795c */ /* 0x000fe20000300000 */
.L_x_14:
[----:B-1----:R-:W-:Y:S02]  /*1360*/  IMAD.U32 R3, RZ, RZ, UR39 ;  /* 0x00000027ff037e24 */ /* 0x002fe4000f8e00ff */
[----:B------:R-:W-:-:S03]  /*1370*/  IMAD.U32 R0, RZ, RZ, UR38 ;  /* 0x00000026ff007e24 */ /* 0x000fc6000f8e00ff */
[----:B------:R-:W-:Y:S02]  /*1380*/  LEA R3, R3, UR46, 0x3 ;  /* 0x0000002e03037c11 */ /* 0x000fe4000f8e18ff */
[----:B------:R-:W-:-:S04]  /*1390*/  SHF.L.U32 R0, R0, 0x1f, RZ ;  /* 0x0000001f00007819 */ /* 0x000fc800000006ff */
[----:B------:R0:W1:Y:S01]  /*13a0*/  SYNCS.PHASECHK.TRANS64.TRYWAIT P1, [R3+URZ], R0 ;  /* 0x00000000030075a7 */ /* 0x000062000802017f */
[----:B------:R-:W-:Y:S05]  /*13b0*/  @!P0 BRA `(.L_x_15) ;  /* 0x0000000000048947 */ /* 0x000fea0003800000 */
[----:B------:R-:W-:Y:S01]  /*13c0*/  BPT.TRAP 0x1 ;  /* 0x000000040000795c */ /* 0x000fe20000300000 */
.L_x_15:
[----:B-1----:R-:W-:Y:S05]  /*13d0*/  @P1 BRA `(.L_x_16) ;  /* 0x0000000000081947 */ /* 0x002fea0003800000 */
[----:B------:R-:W1:Y:S02]  /*13e0*/  SYNCS.PHASECHK.TRANS64.TRYWAIT P1, [R3+URZ], R0 ;  /* 0x00000000030075a7 */ /* 0x000e64000802017f */
[----:B-1----:R-:W-:Y:S05]  /*13f0*/  @!P1 BRA `(.L_x_17) ;  /* 0x000001a000989947 */ /* 0x002fea0003800000 */
.L_x_16:
[----:B------:R-:W-:-:S04]  /*1400*/  UISETP.LT.AND UP0, UPT, UR44, 0x1, UPT ;  /* 0x000000012c00788c */ /* 0x000fc8000bf01270 */
[----:B------:R-:W-:-:S04]  /*1410*/  USEL UR4, UR44, 0x1, UP0 ;  /* 0x000000012c047887 */ /* 0x000fc80008000000 */
[----:B------:R-:W-:-:S06]  /*1420*/  UIADD3 UR4, UR44, -UR4, URZ ;  /* 0x800000042c047290 */ /* 0x000fcc000fffe03f */
[----:B01----:R-:W-:Y:S01]  /*1430*/  IMAD.U32 R0, RZ, RZ, UR4 ;  /* 0x00000004ff007e24 */ /* 0x003fe2000f8e00ff */
[----:B------:R-:W-:Y:S01]  /*1440*/  MOV R3, UR4 ;  /* 0x0000000400037c02 */ /* 0x000fe20008000f00 */
[----:B------:R-:W-:Y:S05]  /*1450*/  WARPSYNC.ALL ;  /* 0x0000000000007948 */ /* 0x000fea0003800000 */
[----:B------:R-:W-:Y:S01]  /*1460*/  ISETP.GE.AND P1, PT, R0, 0x1, PT ;  /* 0x000000010000780c */ /* 0x000fe20003f26270 */
[----:B------:R-:W-:Y:S01]  /*1470*/  UIADD3 UR46, UR46, 0x18100, URZ ;  /* 0x000181002e2e7890 */ /* 0x000fe2000fffe03f */
[----:B------:R-:W-:Y:S01]  /*1480*/  WARPGROUP.ARRIVE ;  /* 0x00000000000079c5 */ /* 0x000fe20000000000 */
[----:B------:R-:W-:Y:S01]  /*1490*/  ULOP3.LUT UR4, UR47, 0x10000, URZ, 0xfc, !UPT ;  /* 0x000100002f047892 */ /* 0x000fe2000f8efc3f */
[----:B-----5:R-:W-:Y:S01]  /*14a0*/  STL [R1+0x2c4], R16 ;  /* 0x0002c41001007387 */ /* 0x020fe20000100800 */
[----:B------:R-:W-:-:S02]  /*14b0*/  USHF.R.U32.HI UR46, URZ, 0x4, UR46 ;  /* 0x000000043f2e7899 */ /* 0x000fc4000801162e */
[----:B------:R-:W-:Y:S01]  /*14c0*/  ULEA UR6, UR39, UR4, 0xb ;  /* 0x0000000427067291 */ /* 0x000fe2000f8e583f */
[----:B------:R0:W-:Y:S01]  /*14d0*/  STL [R1+0x2c0], R3 ;  /* 0x0002c00301007387 */ /* 0x0001e20000100800 */
[----:B------:R-:W-:Y:S01]  /*14e0*/  ULOP3.LUT UR5, UR46, 0x3fff, URZ, 0xc0, !UPT ;  /* 0x00003fff2e057892 */ /* 0x000fe2000f8ec03f */
[----:B------:R-:W-:Y:S01]  /*14f0*/  UMOV UR9, 0x40000040 ;  /* 0x4000004000097882 */ /* 0x000fe20000000000 */
[----:B------:R-:W-:Y:S02]  /*1500*/  UMOV UR11, 0x40000040 ;  /* 0x40000040000b7882 */ /* 0x000fe40000000000 */
[----:B------:R-:W-:Y:S01]  /*1510*/  ULOP3.LUT UR5, UR5, 0x10000, URZ, 0xfc, !UPT ;  /* 0x0001000005057892 */ /* 0x000fe2000f8efc3f */
[----:B------:R1:W-:Y:S01]  /*1520*/  STL [R1+0x2bc], R2 ;  /* 0x0002bc0201007387 */ /* 0x0003e20000100800 */
[----:B------:R-:W-:Y:S02]  /*1530*/  UMOV UR8, UR6 ;  /* 0x0000000600087c82 */ /* 0x000fe40008000000 */
[----:B------:R-:W-:-:S07]  /*1540*/  ULEA UR7, UR39, UR5, 0xb ;  /* 0x0000000527077291 */ /* 0x000fce000f8e583f */
[----:B------:R-:W-:Y:S02]  /*1550*/  UMOV UR10, UR7 ;  /* 0x00000007000a7c82 */ /* 0x000fe40008000000 */
[----:B------:R-:W-:Y:S01]  /*1560*/  HGMMA.64x256x16.F32 R24, gdesc[UR8], RZ, !UPT, gsb0 ;  /* 0x03e00000081879f0 */ /* 0x000fe2000c0008ff */
[----:B------:R-:W-:Y:S01]  /*1570*/  UIADD3 UR8, UR6, 0x400, URZ ;  /* 0x0000040006087890 */ /* 0x000fe2000fffe03f */
[----:B------:R-:W-:Y:S01]  /*1580*/  UMOV UR9, 0x40000040 ;  /* 0x4000004000097882 */ /* 0x000fe20000000000 */
[----:B------:R-:W-:Y:S02]  /*1590*/  WARPGROUP.DEPBAR.LE gsb0, 0x0 ;  /* 0x00008000000079c5 */ /* 0x000fe40000010000 */
[----:B------:R-:W-:Y:S01]  /*15a0*/  STL.64 [R1], R24 ;  /* 0x0000001801007387 */ /* 0x000fe20000100a00 */
[----:B------:R-:W-:Y:S01]  /*15b0*/  IMAD.MOV.U32 R235, RZ, RZ, R46 ;  /* 0x000000ffffeb7224 */ /* 0x000fe200078e002e */
[----:B------:R-:W-:Y:S01]  /*15c0*/  MOV R232, R49 ;  /* 0x0000003100e87202 */ /* 0x000fe20000000f00 */
[----:B------:R-:W-:Y:S01]  /*15d0*/  IMAD.MOV.U32 R234, RZ, RZ, R47 ;  /* 0x000000ffffea7224 */ /* 0x000fe200078e002f */
[----:B------:R-:W-:Y:S01]  /*15e0*/  STL.64 [R1+0x8], R26 ;  /* 0x0000081a01007387 */ /* 0x000fe20000100a00 */
        /* <DEDUP_REMOVED lines=65> */
[----:B0-----:R-:W-:Y:S01]  /*1a00*/  MOV R3, R149 ;  /* 0x0000009500037202 */ /* 0x001fe20000000f00 */
[----:B------:R-:W-:Y:S01]  /*1a10*/  IMAD.MOV.U32 R176, RZ, RZ, R92 ;  /* 0x000000ffffb07224 */ /* 0x000fe200078e005c */
[----:B------:R0:W-:Y:S01]  /*1a20*/  STL.64 [R1+0x50], R44 ;  /* 0x0000502c01007387 */ /* 0x0001e20000100a00 */
[----:B------:R-:W-:-:S02]  /*1a30*/  IMAD.MOV.U32 R178, RZ, RZ, R94 ;  /* 0x000000ffffb27224 */ /* 0x000fc400078e005e */
[----:B------:R-:W-:Y:S01]  /*1a40*/  IMAD.MOV.U32 R179, RZ, RZ, R95 ;  /* 0x000000ffffb37224 */ /* 0x000fe200078e005f */
[----:B------:R-:W-:Y:S01]  /*1a50*/  STL [R1+0x578], R160 ;  /* 0x000578a001007387 */ /* 0x000fe20000100800 */
[----:B------:R-:W-:Y:S02]  /*1a60*/  IMAD.MOV.U32 R180, RZ, RZ, R96 ;  /* 0x000000ffffb47224 */ /* 0x000fe400078e0060 */
[----:B------:R-:W-:Y:S02]  /*1a70*/  IMAD.MOV.U32 R182, RZ, RZ, R98 ;  /* 0x000000ffffb67224 */ /* 0x000fe400078e0062 */
[----:B------:R-:W-:Y:S02]  /*1a80*/  IMAD.MOV.U32 R183, RZ, RZ, R99 ;  /* 0x000000ffffb77224 */ /* 0x000fe400078e0063 */
[----:B------:R-:W-:Y:S02]  /*1a90*/  IMAD.MOV.U32 R184, RZ, RZ, R100 ;  /* 0x000000ffffb87224 */ /* 0x000fe400078e0064 */
[----:B------:R-:W-:-:S02]  /*1aa0*/  IMAD.MOV.U32 R186, RZ, RZ, R102 ;  /* 0x000000ffffba7224 */ /* 0x000fc400078e0066 */
[----:B------:R-:W-:Y:S02]  /*1ab0*/  IMAD.MOV.U32 R187, RZ, RZ, R103 ;  /* 0x000000ffffbb7224 */ /* 0x000fe400078e0067 */
        /* <DEDUP_REMOVED lines=23> */
[----:B---3--:R-:W-:Y:S02]  /*1c30*/  IMAD.MOV.U32 R17, RZ, RZ, R135 ;  /* 0x000000ffff117224 */ /* 0x008fe400078e0087 */
        /* <DEDUP_REMOVED lines=8> */
[----:B--2---:R-:W-:Y:S02]  /*1cc0*/  IMAD.MOV.U32 R5, RZ, RZ, R147 ;  /* 0x000000ffff057224 */ /* 0x004fe400078e0093 */
[----:B------:R-:W-:Y:S02]  /*1cd0*/  IMAD.MOV.U32 R4, RZ, RZ, R148 ;  /* 0x000000ffff047224 */ /* 0x000fe400078e0094 */
[----:B-1----:R-:W-:-:S02]  /*1ce0*/  IMAD.MOV.U32 R2, RZ, RZ, R150 ;  /* 0x000000ffff027224 */ /* 0x002fc400078e0096 */
[----:B------:R-:W-:Y:S02]  /*1cf0*/  IMAD.MOV.U32 R0, RZ, RZ, R151 ;  /* 0x000000ffff007224 */ /* 0x000fe400078e0097 */
[----:B0-----:R-:W-:-:S06]  /*1d00*/  WARPGROUP.ARRIVE ;  /* 0x00000000000079c5 */ /* 0x001fcc0000000000 */
[----:B------:R-:W-:Y:S03]  /*1d10*/  HGMMA.64x256x16.F32 R24, gdesc[UR8], RZ, !UPT, gsb0 ;  /* 0x03e00000081879f0 */ /* 0x000fe6000c0008ff */
[----:B------:R-:W-:Y:S02]  /*1d20*/  WARPGROUP.DEPBAR.LE gsb0, 0x0 ;  /* 0x00008000000079c5 */ /* 0x000fe40000010000 */
[----:B------:R-:W-:Y:S04]  /*1d30*/  STL.64 [R1+0x570], R150 ;  /* 0x0005709601007387 */ /* 0x000fe80000100a00 */
        /* <DEDUP_REMOVED lines=20> */
[----:B------:R0:W-:Y:S04]  /*1e80*/  STL.64 [R1+0x4c8], R108 ;  /* 0x0004c86c01007387 */ /* 0x0001e80000100a00 */
[----:B0-----:R-:W2:Y:S04]  /*1e90*/  LDL.LU R108, [R1] ;  /* 0x00000000016c7983 */ /* 0x001ea80000300800 */
[----:B------:R-:W2:Y:S04]  /*1ea0*/  LDL.LU R109, [R1+0x4] ;  /* 0x00000400016d7983 */ /* 0x000ea80000300800 */
        /* <DEDUP_REMOVED lines=19> */
[----:B------:R-:W2:Y:S01]  /*1fe0*/  LDL.LU R129, [R1+0x54] ;  /* 0x0000540001817983 */ /* 0x000ea20000300800 */
        /* <DEDUP_REMOVED lines=21> */
[----:B------:R-:W-:Y:S01]  /*2140*/  UIADD3 UR8, UR6, 0x2, URZ ;  /* 0x0000000206087890 */ /* 0x000fe2000fffe03f */
[----:B------:R-:W-:Y:S01]  /*2150*/  IMAD.MOV.U32 R145, RZ, RZ, R220 ;  /* 0x000000ffff917224 */ /* 0x000fe200078e00dc */
[----:B------:R-:W-:Y:S01]  /*2160*/  UIADD3 UR10, UR7, 0x2, URZ ;  /* 0x00000002070a7890 */ /* 0x000fe2000fffe03f */
[----:B------:R-:W-:Y:S01]  /*2170*/  IMAD.MOV.U32 R146, RZ, RZ, R219 ;  /* 0x000000ffff927224 */ /* 0x000fe200078e00db */
[----:B------:R-:W-:Y:S01]  /*2180*/  MOV R219, R17 ;  /* 0x0000001100db7202 */ /* 0x000fe20000000f00 */
[----:B------:R-:W-:Y:S01]  /*2190*/  IMAD.MOV.U32 R148, RZ, RZ, R217 ;  /* 0x000000ffff947224 */ /* 0x000fe200078e00d9 */
[----:B------:R-:W-:Y:S01]  /*21a0*/  UMOV UR9, 0x40000040 ;  /* 0x4000004000097882 */ /* 0x000fe20000000000 */
[----:B------:R-:W-:Y:S01]  /*21b0*/  IMAD.MOV.U32 R149, RZ, RZ, R216 ;  /* 0x000000ffff957224 */ /* 0x000fe200078e00d8 */
[----:B------:R-:W-:Y:S01]  /*21c0*/  UMOV UR11, 0x40000040 ;  /* 0x40000040000b7882 */ /* 0x000fe20000000000 */
[----:B------:R-:W-:Y:S01]  /*21d0*/  IMAD.MOV.U32 R150, RZ, RZ, R215 ;  /* 0x000000ffff967224 */ /* 0x000fe200078e00d7 */
[----:B------:R-:W-:Y:S01]  /*21e0*/  MOV R215, R21 ;  /* 0x0000001500d77202 */ /* 0x000fe20000000f00 */
        /* <DEDUP_REMOVED lines=17> */
[----:B------:R-:W-:-:S06]  /*2300*/  IMAD.MOV.U32 R234, RZ, RZ, R2 ;  /* 0x000000ffffea7224 */ /* 0x000fcc00078e0002 */
[----:B--2---:R-:W-:-:S06]  /*2310*/  WARPGROUP.ARRIVE ;  /* 0x00000000000079c5 */ /* 0x004fcc0000000000 */
[----:B------:R-:W-:Y:S03]  /*2320*/  HGMMA.64x256x16.F32 R108, gdesc[UR8], R108, gsb0 ;  /* 0x03e00000086c79f0 */ /* 0x000fe6000800086c */
[----:B------:R-:W-:Y:S02]  /*2330*/  WARPGROUP.DEPBAR.LE gsb0, 0x0 ;  /* 0x00008000000079c5 */ /* 0x000fe40000010000 */
[----:B------:R-:W-:Y:S04]  /*2340*/  STL.64 [R1], R108 ;  /* 0x0000006c01007387 */ /* 0x000fe80000100a00 */
        /* <DEDUP_REMOVED lines=63> */
[----:B0-----:R-:W2:Y:S04]  /*2740*/  LDL.LU R160, [R1+0x578] ;  /* 0x0005780001a07983 */ /* 0x001ea80000300800 */
[----:B------:R-:W3:Y:S04]  /*2750*/  LDL.LU.64 R150, [R1+0x570] ;  /* 0x0005700001967983 */ /* 0x000ee80000300a00 */
        /* <DEDUP_REMOVED lines=20> */
[----:B------:R-:W3:Y:S01]  /*28a0*/  LDL.LU.64 R108, [R1+0x4c8] ;  /* 0x0004c800016c7983 */ /* 0x000ee20000300a00 */
[----:B------:R-:W-:Y:S01]  /*28b0*/  UIADD3 UR8, UR6, 0x402, URZ ;  /* 0x0000040206087890 */ /* 0x000fe2000fffe03f */
[----:B------:R-:W-:Y:S01]  /*28c0*/  UMOV UR9, 0x40000040 ;  /* 0x4000004000097882 */ /* 0x000fe20000000000 */
[----:B---3--:R-:W-:-:S07]  /*28d0*/  WARPGROUP.ARRIVE ;  /* 0x00000000000079c5 */ /* 0x008fce0000000000 */
[----:B------:R-:W-:Y:S03]  /*28e0*/  HGMMA.64x256x16.F32 R24, gdesc[UR8], R24, gsb0 ;  /* 0x03e00000081879f0 */ /* 0x000fe60008000818 */
        /* <DEDUP_REMOVED lines=65> */
[----:B0-----:R-:W3:Y:S04]  /*2d00*/  LDL.LU.64 R24, [R1] ;  /* 0x0000000001187983 */ /* 0x001ee80000300a00 */
        /* <DEDUP_REMOVED lines=63> */
[----:B------:R-:W-:-:S02]  /*3100*/  UIADD3 UR8, UR6, 0x4, URZ ;  /* 0x0000000406087890 */ /* 0x000fc4000fffe03f */
[----:B------:R-:W-:Y:S01]  /*3110*/  UIADD3 UR10, UR7, 0x4, URZ ;  /* 0x00000004070a7890 */ /* 0x000fe2000fffe03f */
[----:B------:R-:W-:Y:S01]  /*3120*/  UMOV UR9, 0x40000040 ;  /* 0x4000004000097882 */ /* 0x000fe20000000000 */
[----:B------:R-:W-:Y:S01]  /*3130*/  UMOV UR11, 0x40000040 ;  /* 0x40000040000b7882 */ /* 0x000fe20000000000 */
[----:B---3--:R-:W-:-:S06]  /*3140*/  WARPGROUP.ARRIVE ;  /* 0x00000000000079c5 */ /* 0x008fcc0000000000 */
[----:B------:R-:W-:Y:S03]  /*3150*/  HGMMA.64x256x16.F32 R24, gdesc[UR8], R24, gsb0 ;  /* 0x03e00000081879f0 */ /* 0x000fe60008000818 */
        /* <DEDUP_REMOVED lines=41> */
[----:B------:R0:W-:Y:S01]  /*33f0*/  STL.64 [R1+0x50], R44 ;  /* 0x0000502c01007387 */ /* 0x0001e20000100a00 */
[----:B------:R-:W-:Y:S01]  /*3400*/  IMAD.MOV.U32 R206, RZ, RZ, R122 ;  /* 0x000000ffffce7224 */ /* 0x000fe200078e007a */
[----:B------:R-:W-:Y:S01]  /*3410*/  MOV R197, R113 ;  /* 0x0000007100c57202 */ /* 0x000fe20000000f00 */
[----:B------:R-:W-:Y:S01]  /*3420*/  IMAD.MOV.U32 R207, RZ, RZ, R123 ;  /* 0x000000ffffcf7224 */ /* 0x000fe200078e007b */
[----:B------:R-:W3:Y:S01]  /*3430*/  LDL.LU.64 R150, [R1+0x4c0] ;  /* 0x0004c00001967983 */ /* 0x000ee20000300a00 */
        /* <DEDUP_REMOVED lines=64> */
[----:B------:R-:W-:-:S02]  /*3840*/  IMAD.MOV.U32 R163, RZ, RZ, R79 ;  /* 0x000000ffffa37224 */ /* 0x000fc400078e004f */
[----:B------:R-:W-:Y:S01]  /*3850*/  IMAD.MOV.U32 R216, RZ, RZ, R76 ;  /* 0x000000ffffd87224 */ /* 0x000fe200078e004c */
[----:B------:R-:W3:Y:S01]  /*3860*/  LDL.LU.64 R116, [R1+0x438] ;  /* 0x0004380001747983 */ /* 0x000ee20000300a00 */
[----:B------:R-:W-:Y:S02]  /*3870*/  IMAD.MOV.U32 R158, RZ, RZ, R74 ;  /* 0x000000ffff9e7224 */ /* 0x000fe400078e004a */
[----:B------:R-:W-:Y:S01]  /*3880*/  IMAD.MOV.U32 R159, RZ, RZ, R75 ;  /* 0x000000ffff9f7224 */ /* 0x000fe200078e004b */
[----:B------:R-:W3:Y:S01]  /*3890*/  LDL.LU.64 R114, [R1+0x430] ;  /* 0x0004300001727983 */ /* 0x000ee20000300a00 */
[----:B------:R-:W-:Y:S02]  /*38a0*/  IMAD.MOV.U32 R156, RZ, RZ, R72 ;  /* 0x000000ffff9c7224 */ /* 0x000fe400078e0048 */
        /* <DEDUP_REMOVED lines=29> */
[----:B------:R-:W-:-:S03]  /*3a80*/  IMAD.MOV.U32 R3, RZ, RZ, R47 ;  /* 0x000000ffff037224 */ /* 0x000fc600078e002f */
        /* <DEDUP_REMOVED lines=24> */
[----:B0-----:R-:W3:Y:S04]  /*3c10*/  LDL.LU.64 R44, [R1+0x318] ;  /* 0x00031800012c7983 */ /* 0x001ee80000300a00 */
        /* <DEDUP_REMOVED lines=11> */
[----:B------:R-:W-:-:S02]  /*3cd0*/  UMOV UR9, 0x40000040 ;  /* 0x4000004000097882 */ /* 0x000fc40000000000 */
[----:B--2---:R-:W-:Y:S01]  /*3ce0*/  STL [R1+0x2b8], R160 ;  /* 0x0002b8a001007387 */ /* 0x004fe20000100800 */
[----:B---3--:R-:W-:-:S06]  /*3cf0*/  WARPGROUP.ARRIVE ;  /* 0x00000000000079c5 */ /* 0x008fcc0000000000 */
        /* <DEDUP_REMOVED lines=80> */
[----:B------:R-:W-:Y:S01]  /*4200*/  UMOV UR9, 0x40000040 ;  /* 0x4000004000097882 */ /* 0x000fe20000000000 */
[----:B------:R-:W-:Y:S01]  /*4210*/  IMAD.MOV.U32 R219, RZ, RZ, R20 ;  /* 0x000000ffffdb7224 */ /* 0x000fe200078e0014 */
[----:B------:R-:W-:Y:S01]  /*4220*/  UMOV UR11, 0x40000040 ;  /* 0x40000040000b7882 */ /* 0x000fe20000000000 */
[----:B------:R-:W-:Y:S01]  /*4230*/  IMAD.MOV.U32 R221, RZ, RZ, R18 ;  /* 0x000000ffffdd7224 */ /* 0x000fe200078e0012 */
[----:B------:R0:W5:Y:S01]  /*4240*/  LDL.LU R16, [R1+0x2c4] ;  /* 0x0002c40001107983 */ /* 0x0001620000300800 */
[----:B------:R-:W-:-:S02]  /*4250*/  IMAD.MOV.U32 R222, RZ, RZ, R17 ;  /* 0x000000ffffde7224 */ /* 0x000fc400078e0011 */
[----:B------:R-:W-:Y:S01]  /*4260*/  IMAD.MOV.U32 R224, RZ, RZ, R14 ;  /* 0x000000ffffe07224 */ /* 0x000fe200078e000e */
[----:B------:R0:W5:Y:S01]  /*4270*/  LDL.LU R3, [R1+0x2c0] ;  /* 0x0002c00001037983 */ /* 0x0001620000300800 */
[----:B------:R-:W-:Y:S02]  /*4280*/  IMAD.MOV.U32 R225, RZ, RZ, R13 ;  /* 0x000000ffffe17224 */ /* 0x000fe400078e000d */
[----:B------:R-:W-:Y:S01]  /*4290*/  IMAD.MOV.U32 R227, RZ, RZ, R11 ;  /* 0x000000ffffe37224 */ /* 0x000fe200078e000b */
[----:B------:R0:W5:Y:S01]  /*42a0*/  LDL.LU R2, [R1+0x2bc] ;  /* 0x0002bc0001027983 */ /* 0x0001620000300800 */
[----:B------:R-:W-:Y:S02]  /*42b0*/  IMAD.MOV.U32 R228, RZ, RZ, R10 ;  /* 0x000000ffffe47224 */ /* 0x000fe400078e000a */
[----:B------:R-:W-:Y:S02]  /*42c0*/  IMAD.MOV.U32 R230, RZ, RZ, R8 ;  /* 0x000000ffffe67224 */ /* 0x000fe400078e0008 */
[----:B------:R-:W-:-:S02]  /*42d0*/  IMAD.MOV.U32 R231, RZ, RZ, R7 ;  /* 0x000000ffffe77224 */ /* 0x000fc400078e0007 */
        /* <DEDUP_REMOVED lines=69> */
[----:B-1----:R0:W5:Y:S04]  /*4730*/  LDL.LU R160, [R1+0x2b8] ;  /* 0x0002b80001a07983 */ /* 0x0021680000300800 */
[----:B------:R-:W2:Y:S04]  /*4740*/  LDL.LU.64 R150, [R1+0x2b0] ;  /* 0x0002b00001967983 */ /* 0x000ea80000300a00 */
        /* <DEDUP_REMOVED lines=20> */
[----:B------:R-:W2:Y:S01]  /*4890*/  LDL.LU.64 R108, [R1+0x208] ;  /* 0x00020800016c7983 */ /* 0x000ea20000300a00 */
[----:B------:R-:W-:Y:S01]  /*48a0*/  UIADD3 UR8, UR6, 0x406, URZ ;  /* 0x0000040606087890 */ /* 0x000fe2000fffe03f */
[----:B------:R-:W-:Y:S01]  /*48b0*/  UMOV UR9, 0x40000040 ;  /* 0x4000004000097882 */ /* 0x000fe20000000000 */
[----:B--2---:R-:W-:-:S07]  /*48c0*/  WARPGROUP.ARRIVE ;  /* 0x00000000000079c5 */ /* 0x004fce0000000000 */
[----:B------:R-:W-:Y:S03]  /*48d0*/  HGMMA.64x256x16.F32 R24, gdesc[UR8], R24, gsb0 ;  /* 0x03e00000081879f0 */ /* 0x000fe60008000818 */
[----:B------:R-:W-:Y:S02]  /*48e0*/  WARPGROUP.DEPBAR.LE gsb0, 0x0 ;  /* 0x00008000000079c5 */ /* 0x000fe40000010000 */
[----:B0-----:R-:W-:Y:S05]  /*48f0*/  @!P1 BRA `(.L_x_18) ;  /* 0x0000004000b49947 */ /* 0x001fea0003800000 */
[----:B------:R-:W-:-:S04]  /*4900*/  UIADD3 UR6, UR39, 0x1, URZ ;  /* 0x0000000127067890 */ /* 0x000fc8000fffe03f */
[----:B------:R-:W-:-:S04]  /*4910*/  UISETP.NE.AND UP0, UPT, UR6, 0x3, UPT ;  /* 0x000000030600788c */ /* 0x000fc8000bf05270 */
[----:B------:R-:W-:Y:S02]  /*4920*/  USEL UR7, URZ, 0x1, UP0 ;  /* 0x000000013f077887 */ /* 0x000fe40008000000 */
[----:B------:R-:W-:Y:S02]  /*4930*/  USEL UR6, UR6, URZ, UP0 ;  /* 0x0000003f06067287 */ /* 0x000fe40008000000 */
[----:B------:R-:W-:-:S06]  /*4940*/  ULOP3.LUT UR7, UR38, UR7, URZ, 0x3c, !UPT ;  /* 0x0000000726077292 */ /* 0x000fcc000f8e3c3f */
[----:B------:R-:W-:Y:S01]  /*4950*/  IMAD.U32 R0, RZ, RZ, UR7 ;  /* 0x00000007ff007e24 */ /* 0x000fe2000f8e00ff */
[----:B------:R-:W-:-:S06]  /*4960*/  UMOV UR7, UR39 ;  /* 0x0000002700077c82 */ /* 0x000fcc0008000000 */
.L_x_25:
[----:B------:R-:W-:Y:S05]  /*4970*/  @!P0 BRA `(.L_x_19) ;  /* 0x0000000000048947 */ /* 0x000fea0003800000 */
[----:B------:R-:W-:Y:S01]  /*4980*/  BPT.TRAP 0x1 ;  /* 0x000000040000795c */ /* 0x000fe20000300000 */
.L_x_19:
[----:B------:R-:W0:Y:S01]  /*4990*/  S2UR UR8, SR_CgaCtaId ;  /* 0x00000000000879c3 */ /* 0x000e220000008800 */
[----:B------:R-:W-:Y:S01]  /*49a0*/  UMOV UR12, 0x400 ;  /* 0x00000400000c7882 */ /* 0x000fe20000000000 */
[----:B------:R-:W-:Y:S01]  /*49b0*/  SHF.L.U32 R4, R0, 0x1f, RZ ;  /* 0x0000001f00047819 */ /* 0x000fe200000006ff */
[----:B0-----:R-:W-:-:S04]  /*49c0*/  ULEA UR12, UR8, UR12, 0x18 ;  /* 0x0000000c080c7291 */ /* 0x001fc8000f8ec03f */
[----:B------:R-:W-:-:S09]  /*49d0*/  ULEA UR8, UR6, UR12, 0x3 ;  /* 0x0000000c06087291 */ /* 0x000fd2000f8e183f */
[----:B------:R0:W1:Y:S01]  /*49e0*/  SYNCS.PHASECHK.TRANS64.TRYWAIT P1, [UR8], R4 ;  /* 0x00000004ff0075a7 */ /* 0x0000620008020148 */
[----:B------:R-:W-:Y:S05]  /*49f0*/  @!P0 BRA `(.L_x_20) ;  /* 0x0000000000048947 */ /* 0x000fea0003800000 */
[----:B------:R-:W-:Y:S01]  /*4a00*/  BPT.TRAP 0x1 ;  /* 0x000000040000795c */ /* 0x000fe20000300000 */
.L_x_20:
[----:B-1----:R-:W-:Y:S05]  /*4a10*/  @P1 BRA `(.L_x_21) ;  /* 0x0000000000081947 */ /* 0x002fea0003800000 */
[----:B------:R-:W1:Y:S02]  /*4a20*/  SYNCS.PHASECHK.TRANS64.TRYWAIT P1, [UR8], R4 ;  /* 0x00000004ff0075a7 */ /* 0x000e640008020148 */
[----:B-1----:R-:W-:Y:S05]  /*4a30*/  @!P1 BRA `(.L_x_22) ;  /* 0x0000016c001c9947 */ /* 0x002fea0003800000 */
.L_x_21:
        /* <DEDUP_REMOVED lines=64> */
[----:B--2---:R-:W2:Y:S04]  /*4e40*/  LDL.LU.64 R24, [R1] ;  /* 0x0000000001187983 */ /* 0x004ea80000300a00 */
        /* <DEDUP_REMOVED lines=63> */
[----:B------:R-:W-:-:S02]  /*5240*/  ULEA UR13, UR6, UR4, 0xb ;  /* 0x00000004060d7291 */ /* 0x000fc4000f8e583f */
[----:B------:R-:W-:Y:S01]  /*5250*/  ULEA UR14, UR6, UR5, 0xb ;  /* 0x00000005060e7291 */ /* 0x000fe2000f8e583f */
[----:B-----5:R-:W-:Y:S01]  /*5260*/  STL [R1+0x2c8], R16 ;  /* 0x0002c81001007387 */ /* 0x020fe20000100800 */
[----:B------:R-:W-:Y:S01]  /*5270*/  UMOV UR9, 0x40000040 ;  /* 0x4000004000097882 */ /* 0x000fe20000000000 */
[----:B------:R-:W-:Y:S02]  /*5280*/  UMOV UR11, 0x40000040 ;  /* 0x40000040000b7882 */ /* 0x000fe40000000000 */
[----:B------:R-:W-:Y:S01]  /*5290*/  UMOV UR8, UR13 ;  /* 0x0000000d00087c82 */ /* 0x000fe20008000000 */
[----:B------:R-:W-:Y:S01]  /*52a0*/  STL [R1+0x2c4], R3 ;  /* 0x0002c40301007387 */ /* 0x000fe20000100800 */
[----:B------:R-:W-:-:S03]  /*52b0*/  UMOV UR10, UR14 ;  /* 0x0000000e000a7c82 */ /* 0x000fc60008000000 */
[----:B------:R3:W-:Y:S04]  /*52c0*/  STL [R1+0x2c0], R2 ;  /* 0x0002c00201007387 */ /* 0x0007e80000100800 */
[----:B------:R4:W-:Y:S01]  /*52d0*/  STL [R1+0x2bc], R0 ;  /* 0x0002bc0001007387 */ /* 0x0009e20000100800 */
[----:B--2---:R-:W-:-:S06]  /*52e0*/  WARPGROUP.ARRIVE ;  /* 0x00000000000079c5 */ /* 0x004fcc0000000000 */
[----:B------:R-:W-:Y:S03]  /*52f0*/  HGMMA.64x256x16.F32 R24, gdesc[UR8], R24, gsb0 ;  /* 0x03e00000081879f0 */ /* 0x000fe60008000818 */
[----:B------:R-:W-:Y:S02]  /*5300*/  WARPGROUP.DEPBAR.LE gsb0, 0x0 ;  /* 0x00008000000079c5 */ /* 0x000fe40000010000 */
[----:B------:R-:W-:Y:S01]  /*5310*/  STL.64 [R1], R24 ;  /* 0x0000001801007387 */ /* 0x000fe20000100a00 */
[----:B---3--:R-:W-:Y:S01]  /*5320*/  IMAD.MOV.U32 R2, RZ, RZ, R150 ;  /* 0x000000ffff027224 */ /* 0x008fe200078e0096 */
[----:B------:R-:W-:Y:S01]  /*5330*/  MOV R3, R149 ;  /* 0x0000009500037202 */ /* 0x000fe20000000f00 */
[----:B----4-:R-:W-:Y:S01]  /*5340*/  IMAD.MOV.U32 R0, RZ, RZ, R151 ;  /* 0x000000ffff007224 */ /* 0x010fe200078e0097 */
[----:B------:R-:W-:Y:S01]  /*5350*/  STL.64 [R1+0x8], R26 ;  /* 0x0000081a01007387 */ /* 0x000fe20000100a00 */
[----:B01----:R-:W-:Y:S01]  /*5360*/  IMAD.MOV.U32 R4, RZ, RZ, R148 ;  /* 0x000000ffff047224 */ /* 0x003fe200078e0094 */
        /* <DEDUP_REMOVED lines=38> */
[----:B------:R-:W2:Y:S01]  /*55d0*/  LDL.LU.64 R150, [R1+0x780] ;  /* 0x0007800001967983 */ /* 0x000ea20000300a00 */
        /* <DEDUP_REMOVED lines=96> */
[----:B------:R-:W-:-:S03]  /*5be0*/  IMAD.MOV.U32 R235, RZ, RZ, R46 ;  /* 0x000000ffffeb7224 */ /* 0x000fc600078e002e */
        /* <DEDUP_REMOVED lines=28> */
[----:B0-----:R-:W2:Y:S04]  /*5db0*/  LDL.LU.64 R44, [R1+0x5d8] ;  /* 0x0005d800012c7983 */ /* 0x001ea80000300a00 */
        /* <DEDUP_REMOVED lines=11> */
[----:B------:R-:W-:-:S02]  /*5e70*/  UMOV UR9, 0x40000040 ;  /* 0x4000004000097882 */ /* 0x000fc40000000000 */
[----:B------:R-:W-:Y:S01]  /*5e80*/  STL [R1+0x580], R160 ;  /* 0x000580a001007387 */ /* 0x000fe20000100800 */
[----:B--2---:R-:W-:-:S06]  /*5e90*/  WARPGROUP.ARRIVE ;  /* 0x00000000000079c5 */ /* 0x004fcc0000000000 */
        /* <DEDUP_REMOVED lines=91> */
[----:B------:R-:W-:Y:S01]  /*6450*/  IMAD.MOV.U32 R234, RZ, RZ, R2 ;  /* 0x000000ffffea7224 */ /* 0x000fe200078e0002 */
[----:B------:R-:W-:Y:S02]  /*6460*/  UIADD3 UR8, UR13, 0x2, URZ ;  /* 0x000000020d087890 */ /* 0x000fe4000fffe03f */
[----:B------:R-:W-:Y:S01]  /*6470*/  UIADD3 UR10, UR14, 0x2, URZ ;  /* 0x000000020e0a7890 */ /* 0x000fe2000fffe03f */
[----:B------:R-:W-:Y:S01]  /*6480*/  UMOV UR9, 0x40000040 ;  /* 0x4000004000097882 */ /* 0x000fe20000000000 */
[----:B------:R-:W-:Y:S01]  /*6490*/  UMOV UR11, 0x40000040 ;  /* 0x40000040000b7882 */ /* 0x000fe20000000000 */
        /* <DEDUP_REMOVED lines=236> */
[----:B------:R-:W-:Y:S01]  /*7360*/  STL.64 [R1+0x30], R36 ;  /* 0x0000302401007387 */ /* 0x000fe20000100a00 */
[----:B------:R-:W-:-:S03]  /*7370*/  MOV R5, R150 ;  /* 0x0000009600057202 */ /* 0x000fc60000000f00 */
[----:B------:R-:W-:Y:S01]  /*7380*/  STL.64 [R1+0x38], R38 ;  /* 0x0000382601007387 */ /* 0x000fe20000100a00 */
[----:B------:R-:W-:-:S03]  /*7390*/  IMAD.MOV.U32 R4, RZ, RZ, R151 ;  /* 0x000000ffff047224 */ /* 0x000fc600078e0097 */
[----:B------:R-:W-:Y:S01]  /*73a0*/  STL.64 [R1+0x40], R40 ;  /* 0x0000402801007387 */ /* 0x000fe20000100a00 */
[----:B------:R-:W-:-:S03]  /*73b0*/  IMAD.MOV.U32 R7, RZ, RZ, R148 ;  /* 0x000000ffff077224 */ /* 0x000fc600078e0094 */
[----:B------:R-:W-:Y:S01]  /*73c0*/  STL.64 [R1+0x48], R42 ;  /* 0x0000482a01007387 */ /* 0x000fe20000100a00 */
[----:B------:R-:W-:Y:S01]  /*73d0*/  IMAD.MOV.U32 R6, RZ, RZ, R149 ;  /* 0x000000ffff067224 */ /* 0x000fe200078e0095 */
[----:B------:R-:W-:Y:S02]  /*73e0*/  MOV R8, R147 ;  /* 0x0000009300087202 */ /* 0x000fe40000000f00 */
[----:B------:R0:W-:Y:S01]  /*73f0*/  STL.64 [R1+0x50], R44 ;  /* 0x0000502c01007387 */ /* 0x0001e20000100a00 */
[----:B------:R-:W-:Y:S01]  /*7400*/  IMAD.MOV.U32 R9, RZ, RZ, R146 ;  /* 0x000000ffff097224 */ /* 0x000fe200078e0092 */
[----:B------:R-:W-:Y:S02]  /*7410*/  MOV R11, R144 ;  /* 0x00000090000b7202 */ /* 0x000fe40000000f00 */
[----:B------:R-:W3:Y:S01]  /*7420*/  LDL.LU.64 R150, [R1+0x4c8] ;  /* 0x0004c80001967983 */ /* 0x000ee20000300a00 */
[----:B------:R-:W-:-:S03]  /*7430*/  IMAD.MOV.U32 R10, RZ, RZ, R145 ;  /* 0x000000ffff0a7224 */ /* 0x000fc600078e0091 */
[----:B------:R-:W3:Y:S01]  /*7440*/  LDL.LU.64 R148, [R1+0x4c0] ;  /* 0x0004c00001947983 */ /* 0x000ee20000300a00 */
[----:B------:R-:W-:Y:S01]  /*7450*/  IMAD.MOV.U32 R13, RZ, RZ, R142 ;  /* 0x000000ffff0d7224 */ /* 0x000fe200078e008e */
[----:B------:R-:W-:Y:S01]  /*7460*/  MOV R14, R141 ;  /* 0x0000008d000e7202 */ /* 0x000fe20000000f00 */
[----:B------:R-:W-:Y:S01]  /*7470*/  IMAD.MOV.U32 R12, RZ, RZ, R143 ;  /* 0x000000ffff0c7224 */ /* 0x000fe200078e008f */
[----:B------:R-:W3:Y:S01]  /*7480*/  LDL.LU.64 R146, [R1+0x4b8] ;  /* 0x0004b80001927983 */ /* 0x000ee20000300a00 */
        /* <DEDUP_REMOVED lines=140> */
[----:B------:R-:W-:Y:S02]  /*7d50*/  IMAD.MOV.U32 R16, RZ, RZ, R46 ;  /* 0x000000ffff107224 */ /* 0x000fe400078e002e */
[----:B------:R-:W-:Y:S01]  /*7d60*/  IMAD.MOV.U32 R3, RZ, RZ, R47 ;  /* 0x000000ffff037224 */ /* 0x000fe200078e002f */
        /* <DEDUP_REMOVED lines=108> */
[----:B------:R-:W-:Y:S01]  /*8430*/  IMAD.MOV.U32 R229, RZ, RZ, R10 ;  /* 0x000000ffffe57224 */ /* 0x000fe200078e000a */
[----:B------:R0:W5:Y:S01]  /*8440*/  LDL.LU R0, [R1+0x2bc] ;  /* 0x0002bc0001007983 */ /* 0x0001620000300800 */
[----:B------:R-:W-:-:S02]  /*8450*/  IMAD.MOV.U32 R230, RZ, RZ, R9 ;  /* 0x000000ffffe67224 */ /* 0x000fc400078e0009 */
        /* <DEDUP_REMOVED lines=99> */
[----:B------:R-:W-:Y:S01]  /*8a90*/  BPT.TRAP 0x1 ;  /* 0x000000040000795c */ /* 0x000fe20000300000 */
.L_x_23:
[----:B------:R-:W-:Y:S02]  /*8aa0*/  UISETP.GT.U32.AND UP0, UPT, UR40, 0x1, UPT ;  /* 0x000000012800788c */ /* 0x000fe4000bf04070 */
[----:B------:R-:W-:-:S04]  /*8ab0*/  ULEA UR12, UR7, UR12, 0x3 ;  /* 0x0000000c070c7291 */ /* 0x000fc8000f8e183f */
[----:B------:R-:W-:Y:S01]  /*8ac0*/  UIADD3 UR12, UR12, 0x18, URZ ;  /* 0x000000180c0c7890 */ /* 0x000fe2000fffe03f */
[----:B------:R-:W-:-:S03]  /*8ad0*/  PLOP3.LUT P1, PT, PT, PT, UP0, 0x80, 0x0 ;  /* 0x000000000000781c */ /* 0x000fc60003f2f008 */
[----:B------:R-:W-:-:S09]  /*8ae0*/  UPRMT UR12, URZ, 0x654, UR12 ;  /* 0x000006543f0c7896 */ /* 0x000fd2000800000c */
[----:B------:R-:W-:Y:S01]  /*8af0*/  SYNCS.ARRIVE.TRANS64.RED.A1T0 RZ, [UR12], RZ ;  /* 0x000000ffffff79a7 */ /* 0x000fe2000810040c */
[----:B------:R-:W-:Y:S05]  /*8b00*/  @P1 BRA `(.L_x_24) ;  /* 0x0000000000041947 */ /* 0x000fea0003800000 */
[----:B------:R-:W-:Y:S01]  /*8b10*/  BPT.TRAP 0x1 ;  /* 0x000000040000795c */ /* 0x000fe20000300000 */
.L_x_24:
[----:B------:R-:W-:Y:S01]  /*8b20*/  UIADD3 UR6, UR6, 0x1, URZ ;  /* 0x0000000106067890 */ /* 0x000fe2000fffe03f */
[C---:B-----5:R-:W-:Y:S01]  /*8b30*/  ISETP.GT.AND P1, PT, R3.reuse, 0x1, PT ;  /* 0x000000010300780c */ /* 0x060fe20003f24270 */
[----:B------:R-:W-:Y:S01]  /*8b40*/  UIADD3 UR7, UR7, 0x1, URZ ;  /* 0x0000000107077890 */ /* 0x000fe2000fffe03f */
[----:B------:R-:W-:Y:S01]  /*8b50*/  VIADD R3, R3, 0xffffffff ;  /* 0xffffffff03037836 */ /* 0x000fe20000000000 */
[----:B------:R-:W-:Y:S02]  /*8b60*/  UISETP.NE.AND UP0, UPT, UR6, 0x3, UPT ;  /* 0x000000030600788c */ /* 0x000fe4000bf05270 */
[----:B------:R-:W-:Y:S02]  /*8b70*/  UISETP.NE.AND UP1, UPT, UR7, 0x3, UPT ;  /* 0x000000030700788c */ /* 0x000fe4000bf25270 */
[----:B------:R-:W-:Y:S02]  /*8b80*/  USEL UR8, URZ, 0x1, UP0 ;  /* 0x000000013f087887 */ /* 0x000fe40008000000 */
[----:B------:R-:W-:-:S02]  /*8b90*/  USEL UR6, UR6, URZ, UP0 ;  /* 0x0000003f06067287 */ /* 0x000fc40008000000 */
[----:B------:R-:W-:Y:S02]  /*8ba0*/  USEL UR7, UR7, URZ, UP1 ;  /* 0x0000003f07077287 */ /* 0x000fe40008800000 */
[----:B------:R-:W-:Y:S01]  /*8bb0*/  LOP3.LUT R0, R0, UR8, RZ, 0x3c, !PT ;  /* 0x0000000800007c12 */ /* 0x000fe2000f8e3cff */
[----:B------:R-:W-:Y:S09]  /*8bc0*/  @P1 BRA `(.L_x_25) ;  /* 0xffffffbc00681947 */ /* 0x000ff2000383ffff */
.L_x_18:
[----:B------:R-:W0:Y:S02]  /*8bd0*/  LDC R0, c[0x0][0x28c] ;  /* 0x0000a300ff007b82 */ /* 0x000e240000000800 */
[----:B0-----:R-:W-:-:S13]  /*8be0*/  ISETP.GE.AND P1, PT, R0, 0x1, PT ;  /* 0x000000010000780c */ /* 0x001fda0003f26270 */
[----:B------:R-:W-:Y:S05]  /*8bf0*/  @!P1 BRA `(.L_x_26) ;  /* 0x00000000004c9947 */ /* 0x000fea0003800000 */
[----:B------:R-:W-:Y:S05]  /*8c00*/  @!P0 BRA `(.L_x_27) ;  /* 0x0000000000048947 */ /* 0x000fea0003800000 */
[----:B------:R-:W-:Y:S01]  /*8c10*/  BPT.TRAP 0x1 ;  /* 0x000000040000795c */ /* 0x000fe20000300000 */
.L_x_27:
[----:B------:R-:W0:Y:S01]  /*8c20*/  S2UR UR7, SR_CgaCtaId ;  /* 0x00000000000779c3 */ /* 0x000e220000008800 */
[----:B------:R-:W-:-:S04]  /*8c30*/  UISETP.LT.AND UP0, UPT, UR44, 0x1, UPT ;  /* 0x000000012c00788c */ /* 0x000fc8000bf01270 */
[----:B------:R-:W-:Y:S02]  /*8c40*/  USEL UR6, UR44, 0x1, UP0 ;  /* 0x000000012c067887 */ /* 0x000fe40008000000 */
[----:B------:R-:W-:Y:S02]  /*8c50*/  UISETP.GT.U32.AND UP0, UPT, UR40, 0x1, UPT ;  /* 0x000000012800788c */ /* 0x000fe4000bf04070 */
[----:B------:R-:W-:-:S04]  /*8c60*/  UIADD3 UR6, UR39, UR44, -UR6 ;  /* 0x0000002c27067290 */ /* 0x000fc8000fffe806 */
[----:B------:R-:W-:Y:S01]  /*8c70*/  UIMAD.WIDE.U32 UR4, UR6, -0x55555555, URZ ;  /* 0xaaaaaaab060478a5 */ /* 0x000fe2000f8e003f */
[----:B------:R-:W-:-:S03]  /*8c80*/  PLOP3.LUT P0, PT, PT, PT, UP0, 0x80, 0x0 ;  /* 0x000000000000781c */ /* 0x000fc60003f0f008 */
[----:B------:R-:W-:-:S03]  /*8c90*/  USHF.R.U32.HI UR4, URZ, 0x1, UR5 ;  /* 0x000000013f047899 */ /* 0x000fc60008011605 */
[----:B------:R-:W-:Y:S01]  /*8ca0*/  UMOV UR5, 0x400 ;  /* 0x0000040000057882 */ /* 0x000fe20000000000 */
[----:B------:R-:W-:Y:S02]  /*8cb0*/  UIMAD UR6, UR4, -0x3, UR6 ;  /* 0xfffffffd040678a4 */ /* 0x000fe4000f8e0206 */
[----:B0-----:R-:W-:-:S04]  /*8cc0*/  ULEA UR5, UR7, UR5, 0x18 ;  /* 0x0000000507057291 */ /* 0x001fc8000f8ec03f */
[----:B------:R-:W-:-:S04]  /*8cd0*/  ULEA UR6, UR6, UR5, 0x3 ;  /* 0x0000000506067291 */ /* 0x000fc8000f8e183f */
[----:B------:R-:W-:-:S04]  /*8ce0*/  UIADD3 UR6, UR6, 0x18, URZ ;  /* 0x0000001806067890 */ /* 0x000fc8000fffe03f */
[----:B------:R-:W-:-:S09]  /*8cf0*/  UPRMT UR6, URZ, 0x654, UR6 ;  /* 0x000006543f067896 */ /* 0x000fd20008000006 */
[----:B------:R-:W-:Y:S01]  /*8d00*/  SYNCS.ARRIVE.TRANS64.RED.A1T0 RZ, [UR6], RZ ;  /* 0x000000ffffff79a7 */ /* 0x000fe20008100406 */
[----:B------:R-:W-:Y:S05]  /*8d10*/  @P0 BRA `(.L_x_26) ;  /* 0x0000000000040947 */ /* 0x000fea0003800000 */
[----:B------:R-:W-:Y:S01]  /*8d20*/  BPT.TRAP 0x1 ;  /* 0x000000040000795c */ /* 0x000fe20000300000 */
.L_x_26:
[----:B------:R-:W0:Y:S01]  /*8d30*/  S2R R8, SR_TID.X ;  /* 0x0000000000087919 */ /* 0x000e220000002100 */
[----:B------:R-:W-:Y:S01]  /*8d40*/  IMAD.MOV.U32 R19, RZ, RZ, 0x6540 ;  /* 0x00006540ff137424 */ /* 0x000fe200078e00ff */
[----:B------:R-:W-:Y:S01]  /*8d50*/  USHF.R.S32.HI UR10, URZ, 0x1f, UR43 ;  /* 0x0000001f3f0a7899 */ /* 0x000fe2000801142b */
[----:B-----5:R-:W-:Y:S01]  /*8d60*/  LOP3.LUT R4, R160, 0x1, RZ, 0xc0, !PT ;  /* 0x00000001a0047812 */ /* 0x020fe200078ec0ff */
[----:B------:R-:W-:Y:S01]  /*8d70*/  ULDC.64 UR8, c[0x0][0x5d0] ;  /* 0x0001740000087ab9 */ /* 0x000fe20000000a00 */
[----:B------:R-:W-:Y:S01]  /*8d80*/  UIMAD.WIDE UR6, UR41, 0x100, URZ ;  /* 0x00000100290678a5 */ /* 0x000fe2000f8e023f */
[----:B------:R-:W-:Y:S01]  /*8d90*/  MOV R6, UR8 ;  /* 0x0000000800067c02 */ /* 0x000fe20008000f00 */
[----:B------:R-:W-:Y:S01]  /*8da0*/  UIMAD UR4, UR10, UR8, URZ ;  /* 0x000000080a0472a4 */ /* 0x000fe2000f8e023f */
[----:B------:R-:W-:Y:S01]  /*8db0*/  SHF.L.U32 R3, R4, 0x6, RZ ;  /* 0x0000000604037819 */ /* 0x000fe200000006ff */
[----:B------:R-:W-:Y:S02]  /*8dc0*/  USHF.L.U32 UR41, UR41, 0x8, URZ ;  /* 0x0000000829297899 */ /* 0x000fe4000800063f */
[----:B------:R-:W-:Y:S01]  /*8dd0*/  UIMAD UR4, UR43, UR9, UR4 ;  /* 0x000000092b0472a4 */ /* 0x000fe2000f8e0204 */
[----:B------:R-:W-:Y:S01]  /*8de0*/  ULDC UR8, c[0x0][0x284] ;  /* 0x0000a10000087ab9 */ /* 0x000fe20000000800 */
[----:B------:R-:W-:Y:S01]  /*8df0*/  UIADD3 UR39, UR44, UR39, URZ ;  /* 0x000000272c277290 */ /* 0x000fe2000fffe03f */
[----:B------:R-:W-:Y:S01]  /*8e00*/  IMAD.U32 R17, RZ, RZ, UR8 ;  /* 0x00000008ff117e24 */ /* 0x000fe2000f8e00ff */
[----:B------:R-:W-:-:S02]  /*8e10*/  UISETP.GE.U32.AND UP2, UPT, UR44, 0x3, UPT ;  /* 0x000000032c00788c */ /* 0x000fc4000bf46070 */
[----:B------:R-:W-:-:S04]  /*8e20*/  UISETP.GT.U32.AND UP1, UPT, UR39, 0x2, UPT ;  /* 0x000000022700788c */ /* 0x000fc8000bf24070 */
[----:B------:R-:W-:Y:S01]  /*8e30*/  UISETP.LT.U32.AND UP1, UPT, UR44, 0x3, UP1 ;  /* 0x000000032c00788c */ /* 0x000fe20008f21070 */
[C---:B0-----:R-:W-:Y:S01]  /*8e40*/  IMAD.SHL.U32 R18, R8.reuse, 0x2, RZ ;  /* 0x0000000208127824 */ /* 0x041fe200078e00ff */
[----:B------:R-:W-:Y:S02]  /*8e50*/  SHF.R.U32.HI R0, RZ, 0x2, R8 ;  /* 0x00000002ff007819 */ /* 0x000fe40000011608 */
[----:B------:R-:W-:Y:S02]  /*8e60*/  LOP3.LUT R5, R8, 0x60, RZ, 0xc0, !PT ;  /* 0x0000006008057812 */ /* 0x000fe400078ec0ff */
[----:B------:R-:W-:Y:S02]  /*8e70*/  LOP3.LUT R18, R18, 0x6, RZ, 0xc0, !PT ;  /* 0x0000000612127812 */ /* 0x000fe400078ec0ff */
[----:B------:R-:W-:Y:S02]  /*8e80*/  LOP3.LUT R0, R0, 0x7, RZ, 0xc0, !PT ;  /* 0x0000000700007812 */ /* 0x000fe400078ec0ff */
[----:B------:R-:W-:Y:S01]  /*8e90*/  PRMT R18, R18, R19, UR42 ;  /* 0x0000002a12127e16 */ /* 0x000fe20008000013 */
[----:B------:R-:W-:Y:S01]  /*8ea0*/  USHF.L.U32 UR42, UR42, 0x8, URZ ;  /* 0x000000082a2a7899 */ /* 0x000fe2000800063f */
[----:B------:R-:W-:-:S02]  /*8eb0*/  SHF.R.U32.HI R5, RZ, 0x1, R5 ;  /* 0x00000001ff057819 */ /* 0x000fc40000011605 */
[----:B------:R-:W-:Y:S02]  /*8ec0*/  SHF.R.S32.HI R19, RZ, 0x1f, R18 ;  /* 0x0000001fff137819 */ /* 0x000fe40000011412 */
[--C-:B------:R-:W-:Y:S02]  /*8ed0*/  LOP3.LUT R3, R3, 0x40, R0.reuse, 0xe2, !PT ;  /* 0x0000004003037812 */ /* 0x100fe400078ee200 */
[----:B------:R-:W-:Y:S01]  /*8ee0*/  IADD3 R0, RZ, -R5, -R0 ;  /* 0x80000005ff007210 */ /* 0x000fe20007ffe800 */
[----:B------:R-:W-:Y:S01]  /*8ef0*/  IMAD.WIDE.U32 R6, R6, UR43, R18 ;  /* 0x0000002b06067c25 */ /* 0x000fe2000f8e0012 */
[----:B------:R-:W-:-:S03]  /*8f00*/  LOP3.LUT R3, R3, UR6, R5, 0xfe, !PT ;  /* 0x0000000603037c12 */ /* 0x000fc6000f8efe05 */
[----:B------:R-:W-:Y:S01]  /*8f10*/  VIADD R7, R7, UR4 ;  /* 0x0000000407077c36 */ /* 0x000fe20008000000 */
[----:B------:R-:W-:Y:S01]  /*8f20*/  ULDC UR4, c[0x0][0x288] ;  /* 0x0000a20000047ab9 */ /* 0x000fe20000000800 */
[----:B------:R-:W-:Y:S01]  /*8f30*/  IMAD R0, R4, -0x40, R0 ;  /* 0xffffffc004007824 */ /* 0x000fe200078e0200 */
[----:B------:R-:W-:Y:S01]  /*8f40*/  UISETP.GE.AND UP0, UPT, UR42, UR4, UPT ;  /* 0x000000042a00728c */ /* 0x000fe2000bf06270 */
[----:B------:R-:W-:-:S03]  /*8f50*/  MOV R4, 0xfffffffe ;  /* 0xfffffffe00047802 */ /* 0x000fc60000000f00 */
[----:B------:R-:W-:Y:S02]  /*8f60*/  UISETP.GE.OR UP0, UPT, UR41, UR8, UP0 ;  /* 0x000000082900728c */ /* 0x000fe40008706670 */
[----:B------:R-:W-:Y:S01]  /*8f70*/  IADD3 R17, R17, -UR41, R0 ;  /* 0x8000002911117c10 */ /* 0x000fe2000fffe000 */
[----:B------:R-:W-:Y:S01]  /*8f80*/  USEL UR8, URZ, 0x1, !UP1 ;  /* 0x000000013f087887 */ /* 0x000fe2000c800000 */
[----:B------:R-:W-:Y:S01]  /*8f90*/  LOP3.LUT R0, R8, 0x3, RZ, 0xc0, !PT ;  /* 0x0000000308007812 */ /* 0x000fe200078ec0ff */
[----:B------:R-:W-:Y:S01]  /*8fa0*/  UMOV UR41, 0xffffffff ;  /* 0xffffffff00297882 */ /* 0x000fe20000000000 */
[----:B------:R-:W-:Y:S01]  /*8fb0*/  PLOP3.LUT P0, PT, PT, PT, UP0, 0x80, 0x0 ;  /* 0x000000000000781c */ /* 0x000fe20003f0f008 */
[----:B------:R-:W-:Y:S02]  /*8fc0*/  ULOP3.LUT UR38, UR38, UR8, URZ, 0x3c, !UPT ;  /* 0x0000000826267292 */ /* 0x000fe4000f8e3c3f */
[----:B------:R-:W-:Y:S01]  /*8fd0*/  IMAD R0, R0, R4, UR4 ;  /* 0x0000000400007e24 */ /* 0x000fe2000f8e0204 */
[----:B------:R-:W-:-:S03]  /*8fe0*/  UIMAD.WIDE.U32 UR4, UR39, -0x55555555, URZ ;  /* 0xaaaaaaab270478a5 */ /* 0x000fc6000f8e003f */
[----:B------:R-:W-:Y:S01]  /*8ff0*/  VIADD R0, R0, -UR42 ;  /* 0x8000002a00007c36 */ /* 0x000fe20008000000 */
[----:B------:R-:W-:-:S04]  /*9000*/  USHF.R.U32.HI UR4, URZ, 0x1, UR5 ;  /* 0x000000013f047899 */ /* 0x000fc80008011605 */
[----:B------:R-:W-:Y:S02]  /*9010*/  UIMAD UR39, UR4, -0x3, UR39 ;  /* 0xfffffffd042778a4 */ /* 0x000fe4000f8e0227 */
[----:B------:R-:W-:Y:S01]  /*9020*/  @UP2 ULOP3.LUT UR38, UR38, 0x1, UR4, 0x78, !UPT ;  /* 0x0000000126262892 */ /* 0x000fe2000f8e7804 */
[----:B------:R-:W-:Y:S11]  /*9030*/  @P0 BRA `(.L_x_28) ;  /* 0x0000010400d80947 */ /* 0x000ff60003800000 */
[----:B------:R-:W-:Y:S01]  /*9040*/  FSETP.NEU.AND P0, PT, R16, RZ, PT ;  /* 0x000000ff1000720b */ /* 0x000fe20003f0d000 */
[----:B------:R-:W-:Y:S01]  /*9050*/  ULDC.64 UR8, c[0x0][0x5c8] ;  /* 0x0001720000087ab9 */ /* 0x000fe20000000a00 */
[----:B------:R-:W-:Y:S01]  /*9060*/  ISETP.GT.AND P3, PT, R17, RZ, PT ;  /* 0x000000ff1100720c */ /* 0x000fe20003f64270 */
[----:B------:R-:W-:Y:S01]  /*9070*/  UIMAD UR4, UR7, UR8, URZ ;  /* 0x00000008070472a4 */ /* 0x000fe2000f8e023f */
[----:B------:R-:W-:Y:S01]  /*9080*/  IMAD.U32 R10, RZ, RZ, UR9 ;  /* 0x00000009ff0a7e24 */ /* 0x000fe2000f8e00ff */
[----:B------:R-:W-:Y:S01]  /*9090*/  BSSY B0, `(.L_x_28) ;  /* 0x0001070000007945 */ /* 0x000fe20003800000 */
[----:B------:R-:W-:Y:S01]  /*90a0*/  IMAD.WIDE.U32 R6, R3, UR8, R6 ;  /* 0x0000000803067c25 */ /* 0x000fe2000f8e0006 */
[----:B------:R-:W-:-:S03]  /*90b0*/  ISETP.GT.AND P1, PT, R0, RZ, P3 ;  /* 0x000000ff0000720c */ /* 0x000fc60001f24270 */
[----:B------:R-:W-:-:S05]  /*90c0*/  IMAD R10, R3, R10, UR4 ;  /* 0x00000004030a7e24 */ /* 0x000fca000f8e020a */
[----:B------:R-:W-:Y:S01]  /*90d0*/  IADD3 R10, R7, R10, RZ ;  /* 0x0000000a070a7210 */ /* 0x000fe20007ffe0ff */
[----:B------:R-:W-:Y:S06]  /*90e0*/  @!P0 BRA `(.L_x_29) ;  /* 0x000000b800108947 */ /* 0x000fec0003800000 */
[----:B------:R-:W0:Y:S01]  /*90f0*/  LDC.64 R22, c[0x0][0x5b8] ;  /* 0x00016e00ff167b82 */ /* 0x000e220000000a00 */
[----:B------:R-:W2:Y:S01]  /*9100*/  LDL.LU R11, [R1] ;  /* 0x00000000010b7983 */ /* 0x000ea20000300800 */
[----:B------:R-:W-:-:S06]  /*9110*/  ULDC.64 UR4, c[0x0][0x5c0] ;  /* 0x0001700000047ab9 */ /* 0x000fcc0000000a00 */
[----:B------:R-:W1:Y:S08]  /*9120*/  LDC.64 R14, c[0x0][0x5b0] ;  /* 0x00016c00ff0e7b82 */ /* 0x000e700000000a00 */
[----:B------:R-:W3:Y:S01]  /*9130*/  LDC.64 R12, c[0x0][0x5a8] ;  /* 0x00016a00ff0c7b82 */ /* 0x000ee20000000a00 */
[C---:B0-----:R-:W-:Y:S02]  /*9140*/  IMAD R157, R22.reuse, UR10, RZ ;  /* 0x0000000a169d7c24 */ /* 0x041fe4000f8e02ff */
[----:B------:R-:W-:-:S04]  /*9150*/  IMAD.WIDE.U32 R152, R22, UR43, R18 ;  /* 0x0000002b16987c25 */ /* 0x000fc8000f8e0012 */
[----:B------:R-:W-:Y:S02]  /*9160*/  IMAD R157, R23, UR43, R157 ;  /* 0x0000002b179d7c24 */ /* 0x000fe4000f8e029d */
[----:B-1----:R-:W-:Y:S02]  /*9170*/  IMAD R156, R14, UR7, RZ ;  /* 0x000000070e9c7c24 */ /* 0x002fe4000f8e02ff */
[----:B------:R-:W-:Y:S02]  /*9180*/  IMAD.IADD R21, R153, 0x1, R157 ;  /* 0x0000000199157824 */ /* 0x000fe400078e029d */
[----:B------:R-:W-:Y:S02]  /*9190*/  IMAD.MOV.U32 R20, RZ, RZ, R152 ;  /* 0x000000ffff147224 */ /* 0x000fe400078e0098 */
[C---:B------:R-:W-:Y:S02]  /*91a0*/  IMAD R156, R3.reuse, R15, R156 ;  /* 0x0000000f039c7224 */ /* 0x040fe400078e029c */
[----:B------:R-:W-:-:S05]  /*91b0*/  IMAD.WIDE.U32 R4, R3, R14, R20 ;  /* 0x0000000e03047225 */ /* 0x000fca00078e0014 */
[----:B------:R-:W-:Y:S02]  /*91c0*/  IADD3 R5, R5, R156, RZ ;  /* 0x0000009c05057210 */ /* 0x000fe40007ffe0ff */
[----:B---3--:R-:W-:-:S04]  /*91d0*/  LEA R8, P0, R4, R12, 0x1 ;  /* 0x0000000c04087211 */ /* 0x008fc800078008ff */
[----:B------:R-:W-:-:S05]  /*91e0*/  LEA.HI.X R9, R4, R13, R5, 0x1, P0 ;  /* 0x0000000d04097211 */ /* 0x000fca00000f0c05 */
[----:B------:R-:W3:Y:S01]  /*91f0*/  @P1 LDG.E.LTC128B.U16 R23, desc[UR36][R8.64] ;  /* 0x0000002408171981 */ /* 0x000ee2000c1e1520 */
[----:B------:R-:W-:Y:S01]  /*9200*/  BSSY B1, `(.L_x_30) ;  /* 0x0000011000017945 */ /* 0x000fe20003800000 */
[----:B---3--:R-:W-:-:S05]  /*9210*/  HADD2.F32 R4, -RZ, R23.H0_H0 ;  /* 0x20000017ff047230 */ /* 0x008fca0000004100 */
[----:B------:R-:W-:-:S04]  /*9220*/  FMUL R4, R4, R16 ;  /* 0x0000001004047220 */ /* 0x000fc80000400000 */
[----:B--2---:R-:W-:Y:S01]  /*9230*/  FFMA R7, R11, R2, R4 ;  /* 0x000000020b077223 */ /* 0x004fe20000000004 */
[----:B------:R-:W-:-:S04]  /*9240*/  LEA R4, P0, R6, UR4, 0x1 ;  /* 0x0000000406047c11 */ /* 0x000fc8000f8008ff */
[----:B------:R-:W-:Y:S02]  /*9250*/  LEA.HI.X R5, R6, UR5, R10, 0x1, P0 ;  /* 0x0000000506057c11 */ /* 0x000fe400080f0c0a */
[----:B------:R-:W-:-:S05]  /*9260*/  F2FP.F16.F32.PACK_AB R6, RZ, R7 ;  /* 0x00000007ff06723e */ /* 0x000fca00000000ff */
[----:B------:R0:W-:Y:S02]  /*9270*/  @P1 STG.E.U16 desc[UR36][R4.64], R6 ;  /* 0x0000000604001986 */ /* 0x0001e4000c101524 */
[----:B0-----:R-:W-:-:S04]  /*9280*/  IMAD.WIDE.U32 R6, R3, R14, R18 ;  /* 0x0000000e03067225 */ /* 0x001fc800078e0012 */
[----:B------:R-:W-:Y:S02]  /*9290*/  IMAD.IADD R7, R156, 0x1, R7 ;  /* 0x000000019c077824 */ /* 0x000fe400078e0207 */
[----:B------:R-:W-:-:S04]  /*92a0*/  IMAD.WIDE.U32 R6, R22, UR43, R6 ;  /* 0x0000002b16067c25 */ /* 0x000fc8000f8e0006 */
[----:B------:R-:W-:Y:S01]  /*92b0*/  IMAD.IADD R7, R157, 0x1, R7 ;  /* 0x000000019d077824 */ /* 0x000fe200078e0207 */
[----:B------:R-:W-:-:S04]  /*92c0*/  LEA R10, P0, R6, R12, 0x1 ;  /* 0x0000000c060a7211 */ /* 0x000fc800078008ff */
[----:B------:R-:W-:Y:S02]  /*92d0*/  LEA.HI.X R11, R6, R13, R7, 0x1, P0 ;  /* 0x0000000d060b7211 */ /* 0x000fe400000f0c07 */
[----:B------:R-:W-:-:S13]  /*92e0*/  ISETP.GT.AND P0, PT, R0, 0x1, P3 ;  /* 0x000000010000780c */ /* 0x000fda0001f04270 */
[----:B------:R-:W-:Y:S05]  /*92f0*/  @!P0 BRA `(.L_x_31) ;  /* 0x0000000000048947 */ /* 0x000fea0003800000 */
[----:B------:R0:W5:Y:S02]  /*9300*/  LDG.E.LTC128B.U16 R23, desc[UR36][R10.64+0x2] ;  /* 0x000002240a177981 */ /* 0x000164000c1e1520 */
.L_x_31:
[----:B------:R-:W-:Y:S05]  /*9310*/  BSYNC B1 ;  /* 0x0000000000017941 */ /* 0x000fea0003800000 */
.L_x_30:
[----:B------:R-:W2:Y:S01]  /*9320*/  LDL.LU R7, [R1+0x4] ;  /* 0x0000040001077983 */ /* 0x000ea20000300800 */
[----:B-----5:R-:W-:Y:S01]  /*9330*/  HADD2.F32 R6, -RZ, R23.H0_H0 ;  /* 0x20000017ff067230 */ /* 0x020fe20000004100 */
[C---:B------:R-:W-:Y:S02]  /*9340*/  SHF.L.U64.HI R155, R14.reuse, 0x3, R15 ;  /* 0x000000030e9b7819 */ /* 0x040fe4000001020f */
[----:B------:R-:W-:Y:S01]  /*9350*/  SHF.L.U32 R154, R14, 0x3, RZ ;  /* 0x000000030e9a7819 */ /* 0x000fe200000006ff */
[----:B------:R-:W3:Y:S01]  /*9360*/  LDL.LU R158, [R1+0x8] ;  /* 0x00000800019e7983 */ /* 0x000ee20000300800 */
[----:B------:R-:W-:-:S04]  /*9370*/  FMUL R6, R6, R16 ;  /* 0x0000001006067220 */ /* 0x000fc80000400000 */
[----:B--2---:R-:W-:-:S05]  /*9380*/  FFMA R6, R7, R2, R6 ;  /* 0x0000000207067223 */ /* 0x004fca0000000006 */
[----:B------:R-:W-:-:S05]  /*9390*/  F2FP.F16.F32.PACK_AB R6, RZ, R6 ;  /* 0x00000006ff06723e */ /* 0x000fca00000000ff */
[----:B------:R1:W-:Y:S01]  /*93a0*/  @P0 STG.E.U16 desc[UR36][R4.64+0x2], R6 ;  /* 0x0000020604000986 */ /* 0x0003e2000c101524 */
[----:B------:R-:W-:-:S04]  /*93b0*/  ISETP.GT.AND P0, PT, R17, 0x8, PT ;  /* 0x000000081100780c */ /* 0x000fc80003f04270 */
[----:B------:R-:W-:Y:S01]  /*93c0*/  ISETP.GT.AND P1, PT, R0, RZ, P0 ;  /* 0x000000ff0000720c */ /* 0x000fe20000724270 */
[----:B-1----:R-:W-:-:S04]  /*93d0*/  IMAD.WIDE.U32 R6, R3, R14, R154 ;  /* 0x0000000e03067225 */ /* 0x002fc800078e009a */
[----:B------:R-:W-:Y:S01]  /*93e0*/  IMAD.IADD R156, R156, 0x1, R7 ;  /* 0x000000019c9c7824 */ /* 0x000fe200078e0207 */
[----:B------:R-:W-:-:S05]  /*93f0*/  IADD3 R7, P2, R152, R6, RZ ;  /* 0x0000000698077210 */ /* 0x000fca0007f5e0ff */
[----:B------:R-:W-:Y:S01]  /*9400*/  IMAD.X R9, R156, 0x1, R21, P2 ;  /* 0x000000019c097824 */ /* 0x000fe200010e0615 */
[----:B------:R-:W-:-:S04]  /*9410*/  LEA R8, P2, R7, R12, 0x1 ;  /* 0x0000000c07087211 */ /* 0x000fc800078408ff */
[----:B------:R-:W-:-:S05]  /*9420*/  LEA.HI.X R9, R7, R13, R9, 0x1, P2 ;  /* 0x0000000d07097211 */ /* 0x000fca00010f0c09 */
[----:B------:R1:W2:Y:S01]  /*9430*/  @P1 LDG.E.LTC128B.U16 R23, desc[UR36][R8.64] ;  /* 0x0000002408171981 */ /* 0x0002a2000c1e1520 */
[----:B------:R-:W-:Y:S01]  /*9440*/  IADD3 R6, P2, R18, R6, RZ ;  /* 0x0000000612067210 */ /* 0x000fe20007f5e0ff */
[----:B------:R-:W-:Y:S01]  /*9450*/  BSSY B1, `(.L_x_32) ;  /* 0x0000016000017945 */ /* 0x000fe20003800000 */
[----:B------:R-:W-:Y:S02]  /*9460*/  ISETP.GT.AND P4, PT, R0, 0x1, P0 ;  /* 0x000000010000780c */ /* 0x000fe40000784270 */
[----:B------:R-:W-:Y:S01]  /*9470*/  IADD3.X R7, R19, R156, RZ, P2, !PT ;  /* 0x0000009c13077210 */ /* 0x000fe200017fe4ff */
[----:B------:R-:W-:Y:S02]  /*9480*/  IMAD.U32 R156, RZ, RZ, UR9 ;  /* 0x00000009ff9c7e24 */ /* 0x000fe4000f8e00ff */
[----:B------:R-:W-:-:S04]  /*9490*/  IMAD.WIDE.U32 R6, R22, UR43, R6 ;  /* 0x0000002b16067c25 */ /* 0x000fc8000f8e0006 */
[----:B------:R-:W-:Y:S01]  /*94a0*/  IMAD.IADD R7, R157, 0x1, R7 ;  /* 0x000000019d077824 */ /* 0x000fe200078e0207 */
[----:B-1----:R-:W-:-:S04]  /*94b0*/  LEA R8, P2, R6, R12, 0x1 ;  /* 0x0000000c06087211 */ /* 0x002fc800078408ff */
[----:B------:R-:W-:Y:S01]  /*94c0*/  LEA.HI.X R9, R6, R13, R7, 0x1, P2 ;  /* 0x0000000d06097211 */ /* 0x000fe200010f0c07 */
[----:B--2---:R-:W-:-:S05]  /*94d0*/  HADD2.F32 R6, -RZ, R23.H0_H0 ;  /* 0x20000017ff067230 */ /* 0x004fca0000004100 */
[----:B------:R-:W-:-:S04]  /*94e0*/  FMUL R6, R6, R16 ;  /* 0x0000001006067220 */ /* 0x000fc80000400000 */
[----:B---3--:R-:W-:Y:S01]  /*94f0*/  FFMA R7, R158, R2, R6 ;  /* 0x000000029e077223 */ /* 0x008fe20000000006 */
[----:B------:R-:W-:Y:S01]  /*9500*/  IMAD.U32 R158, RZ, RZ, UR8 ;  /* 0x00000008ff9e7e24 */ /* 0x000fe2000f8e00ff */
[----:B------:R-:W-:-:S03]  /*9510*/  MOV R6, UR8 ;  /* 0x0000000800067c02 */ /* 0x000fc60008000f00 */
[----:B------:R-:W-:Y:S01]  /*9520*/  IMAD.SHL.U32 R158, R158, 0x10, RZ ;  /* 0x000000109e9e7824 */ /* 0x000fe200078e00ff */
[----:B------:R-:W-:Y:S02]  /*9530*/  SHF.L.U64.HI R156, R6, 0x4, R156 ;  /* 0x00000004069c7819 */ /* 0x000fe4000001029c */
[----:B------:R-:W-:Y:S02]  /*9540*/  F2FP.F16.F32.PACK_AB R7, RZ, R7 ;  /* 0x00000007ff07723e */ /* 0x000fe400000000ff */
[----:B------:R-:W-:Y:S02]  /*9550*/  IADD3 R6, P2, R158, R4, RZ ;  /* 0x000000049e067210 */ /* 0x000fe40007f5e0ff */
[----:B------:R-:W-:Y:S02]  /*9560*/  PRMT R159, R7, 0x7610, R159 ;  /* 0x00007610079f7816 */ /* 0x000fe4000000009f */
[----:B------:R-:W-:-:S05]  /*9570*/  IADD3.X R7, R156, R5, RZ, P2, !PT ;  /* 0x000000059c077210 */ /* 0x000fca00017fe4ff */
[----:B------:R1:W-:Y:S01]  /*9580*/  @P1 STG.E.U16 desc[UR36][R6.64], R159 ;  /* 0x0000009f06001986 */ /* 0x0003e2000c101524 */
[----:B------:R-:W-:Y:S05]  /*9590*/  @!P4 BRA `(.L_x_33) ;  /* 0x000000000004c947 */ /* 0x000fea0003800000 */
[----:B------:R2:W5:Y:S02]  /*95a0*/  LDG.E.LTC128B.U16 R23, desc[UR36][R8.64+0x2] ;  /* 0x0000022408177981 */ /* 0x000564000c1e1520 */
.L_x_33:
[----:B------:R-:W-:Y:S05]  /*95b0*/  BSYNC B1 ;  /* 0x0000000000017941 */ /* 0x000fea0003800000 */
.L_x_32:
[----:B------:R-:W3:Y:S01]  /*95c0*/  LDL.LU R161, [R1+0xc] ;  /* 0x00000c0001a17983 */ /* 0x000ee20000300800 */
[----:B-1---5:R-:W-:Y:S01]  /*95d0*/  HADD2.F32 R159, -RZ, R23.H0_H0 ;  /* 0x20000017ff9f7230 */ /* 0x022fe20000004100 */
[----:B------:R-:W-:Y:S01]  /*95e0*/  ISETP.GT.AND P1, PT, R0, 0x8, P3 ;  /* 0x000000080000780c */ /* 0x000fe20001f24270 */
[----:B------:R-:W-:Y:S03]  /*95f0*/  BSSY B1, `(.L_x_34) ;  /* 0x0000007000017945 */ /* 0x000fe60003800000 */
[----:B------:R-:W-:-:S04]  /*9600*/  FMUL R159, R159, R16 ;  /* 0x000000109f9f7220 */ /* 0x000fc80000400000 */
[----:B---3--:R-:W-:-:S05]  /*9610*/  FFMA R159, R161, R2, R159 ;  /* 0x00000002a19f7223 */ /* 0x008fca000000009f */
[----:B------:R-:W-:-:S05]  /*9620*/  F2FP.F16.F32.PACK_AB R159, RZ, R159 ;  /* 0x0000009fff9f723e */ /* 0x000fca00000000ff */
[----:B------:R1:W-:Y:S01]  /*9630*/  @P4 STG.E.U16 desc[UR36][R6.64+0x2], R159 ;  /* 0x0000029f06004986 */ /* 0x0003e2000c101524 */
[----:B------:R-:W-:Y:S05]  /*9640*/  @!P1 BRA `(.L_x_35) ;  /* 0x0000000000049947 */ /* 0x000fea0003800000 */
[----:B------:R3:W5:Y:S02]  /*9650*/  LDG.E.LTC128B.U16 R23, desc[UR36][R10.64+0x10] ;  /* 0x000010240a177981 */ /* 0x000764000c1e1520 */
.L_x_35:
[----:B------:R-:W-:Y:S05]  /*9660*/  BSYNC B1 ;  /* 0x0000000000017941 */ /* 0x000fea0003800000 */
.L_x_34:
[----:B------:R-:W4:Y:S01]  /*9670*/  LDL.LU R161, [R1+0x10] ;  /* 0x0000100001a17983 */ /* 0x000f220000300800 */
[----:B-1---5:R-:W-:Y:S01]  /*9680*/  HADD2.F32 R159, -RZ, R23.H0_H0 ;  /* 0x20000017ff9f7230 */ /* 0x022fe20000004100 */
[----:B------:R-:W-:Y:S01]  /*9690*/  ISETP.GT.AND P2, PT, R0, 0x9, P3 ;  /* 0x000000090000780c */ /* 0x000fe20001f44270 */
[----:B------:R-:W-:Y:S03]  /*96a0*/  BSSY B1, `(.L_x_36) ;  /* 0x0000007000017945 */ /* 0x000fe60003800000 */
[----:B------:R-:W-:-:S04]  /*96b0*/  FMUL R159, R159, R16 ;  /* 0x000000109f9f7220 */ /* 0x000fc80000400000 */
[----:B----4-:R-:W-:-:S05]  /*96c0*/  FFMA R159, R161, R2, R159 ;  /* 0x00000002a19f7223 */ /* 0x010fca000000009f */
[----:B------:R-:W-:-:S05]  /*96d0*/  F2FP.F16.F32.PACK_AB R159, RZ, R159 ;  /* 0x0000009fff9f723e */ /* 0x000fca00000000ff */
[----:B------:R1:W-:Y:S01]  /*96e0*/  @P1 STG.E.U16 desc[UR36][R4.64+0x10], R159 ;  /* 0x0000109f04001986 */ /* 0x0003e2000c101524 */
[----:B------:R-:W-:Y:S05]  /*96f0*/  @!P2 BRA `(.L_x_37) ;  /* 0x000000000004a947 */ /* 0x000fea0003800000 */
[----:B------:R4:W5:Y:S02]  /*9700*/  LDG.E.LTC128B.U16 R23, desc[UR36][R10.64+0x12] ;  /* 0x000012240a177981 */ /* 0x000964000c1e1520 */
.L_x_37:
[----:B------:R-:W-:Y:S05]  /*9710*/  BSYNC B1 ;  /* 0x0000000000017941 */ /* 0x000fea0003800000 */
.L_x_36:
[----:B------:R-:W2:Y:S01]  /*9720*/  LDL.LU R161, [R1+0x14] ;  /* 0x0000140001a17983 */ /* 0x000ea20000300800 */
[----:B-1---5:R-:W-:Y:S01]  /*9730*/  HADD2.F32 R159, -RZ, R23.H0_H0 ;  /* 0x20000017ff9f7230 */ /* 0x022fe20000004100 */
[----:B------:R-:W-:Y:S01]  /*9740*/  ISETP.GT.AND P1, PT, R0, 0x8, P0 ;  /* 0x000000080000780c */ /* 0x000fe20000724270 */
[----:B------:R-:W-:Y:S03]  /*9750*/  BSSY B1, `(.L_x_38) ;  /* 0x0000007000017945 */ /* 0x000fe60003800000 */
[----:B------:R-:W-:-:S04]  /*9760*/  FMUL R159, R159, R16 ;  /* 0x000000109f9f7220 */ /* 0x000fc80000400000 */
[----:B--2---:R-:W-:-:S05]  /*9770*/  FFMA R159, R161, R2, R159 ;  /* 0x00000002a19f7223 */ /* 0x004fca000000009f */
[----:B------:R-:W-:-:S05]  /*9780*/  F2FP.F16.F32.PACK_AB R159, RZ, R159 ;  /* 0x0000009fff9f723e */ /* 0x000fca00000000ff */
[----:B------:R1:W-:Y:S01]  /*9790*/  @P2 STG.E.U16 desc[UR36][R4.64+0x12], R159 ;  /* 0x0000129f04002986 */ /* 0x0003e2000c101524 */
[----:B------:R-:W-:Y:S05]  /*97a0*/  @!P1 BRA `(.L_x_39) ;  /* 0x0000000000049947 */ /* 0x000fea0003800000 */
[----:B------:R2:W5:Y:S02]  /*97b0*/  LDG.E.LTC128B.U16 R23, desc[UR36][R8.64+0x10] ;  /* 0x0000102408177981 */ /* 0x000564000c1e1520 */
.L_x_39:
[----:B------:R-:W-:Y:S05]  /*97c0*/  BSYNC B1 ;  /* 0x0000000000017941 */ /* 0x000fea0003800000 */
.L_x_38:
        /* <DEDUP_REMOVED lines=10> */
.L_x_41:
[----:B------:R-:W-:Y:S05]  /*9870*/  BSYNC B1 ;  /* 0x0000000000017941 */ /* 0x000fea0003800000 */
.L_x_40:
        /* <DEDUP_REMOVED lines=10> */
.L_x_43:
[----:B------:R-:W-:Y:S05]  /*9920*/  BSYNC B1 ;  /* 0x0000000000017941 */ /* 0x000fea0003800000 */
.L_x_42:
        /* <DEDUP_REMOVED lines=10> */
.L_x_45:
[----:B------:R-:W-:Y:S05]  /*99d0*/  BSYNC B1 ;  /* 0x0000000000017941 */ /* 0x000fea0003800000 */
.L_x_44:
        /* <DEDUP_REMOVED lines=10> */
.L_x_47:
[----:B------:R-:W-:Y:S05]  /*9a80*/  BSYNC B1 ;  /* 0x0000000000017941 */ /* 0x000fea0003800000 */
.L_x_46:
        /* <DEDUP_REMOVED lines=10> */
.L_x_49:
[----:B------:R-:W-:Y:S05]  /*9b30*/  BSYNC B1 ;  /* 0x0000000000017941 */ /* 0x000fea0003800000 */
.L_x_48:
        /* <DEDUP_REMOVED lines=10> */
.L_x_51:
[----:B------:R-:W-:Y:S05]  /*9be0*/  BSYNC B1 ;  /* 0x0000000000017941 */ /* 0x000fea0003800000 */
.L_x_50:
        /* <DEDUP_REMOVED lines=10> */
.L_x_53:
[----:B------:R-:W-:Y:S05]  /*9c90*/  BSYNC B1 ;  /* 0x0000000000017941 */ /* 0x000fea0003800000 */
.L_x_52:
        /* <DEDUP_REMOVED lines=10> */
.L_x_55:
[----:B------:R-:W-:Y:S05]  /*9d40*/  BSYNC B1 ;  /* 0x0000000000017941 */ /* 0x000fea0003800000 */
.L_x_54:
        /* <DEDUP_REMOVED lines=10> */
.L_x_57:
[----:B------:R-:W-:Y:S05]  /*9df0*/  BSYNC B1 ;  /* 0x0000000000017941 */ /* 0x000fea0003800000 */
.L_x_56:
        /* <DEDUP_REMOVED lines=10> */
.L_x_59:
[----:B------:R-:W-:Y:S05]  /*9ea0*/  BSYNC B1 ;  /* 0x0000000000017941 */ /* 0x000fea0003800000 */
.L_x_58:
        /* <DEDUP_REMOVED lines=10> */
.L_x_61:
[----:B------:R-:W-:Y:S05]  /*9f50*/  BSYNC B1 ;  /* 0x0000000000017941 */ /* 0x000fea0003800000 */
.L_x_60:
        /* <DEDUP_REMOVED lines=10> */
.L_x_63:
[----:B------:R-:W-:Y:S05]  /*a000*/  BSYNC B1 ;  /* 0x0000000000017941 */ /* 0x000fea0003800000 */
.L_x_62:
        /* <DEDUP_REMOVED lines=10> */
.L_x_65:
[----:B------:R-:W-:Y:S05]  /*a0b0*/  BSYNC B1 ;  /* 0x0000000000017941 */ /* 0x000fea0003800000 */
.L_x_64:
        /* <DEDUP_REMOVED lines=10> */
.L_x_67:
[----:B------:R-:W-:Y:S05]  /*a160*/  BSYNC B1 ;  /* 0x0000000000017941 */ /* 0x000fea0003800000 */
.L_x_66:
        /* <DEDUP_REMOVED lines=10> */
.L_x_69:
[----:B------:R-:W-:Y:S05]  /*a210*/  BSYNC B1 ;  /* 0x0000000000017941 */ /* 0x000fea0003800000 */
.L_x_68:
        /* <DEDUP_REMOVED lines=10> */
.L_x_71:
[----:B------:R-:W-:Y:S05]  /*a2c0*/  BSYNC B1 ;  /* 0x0000000000017941 */ /* 0x000fea0003800000 */
.L_x_70:
        /* <DEDUP_REMOVED lines=10> */
.L_x_73:
[----:B------:R-:W-:Y:S05]  /*a370*/  BSYNC B1 ;  /* 0x0000000000017941 */ /* 0x000fea0003800000 */
.L_x_72:
        /* <DEDUP_REMOVED lines=10> */
.L_x_75:
[----:B------:R-:W-:Y:S05]  /*a420*/  BSYNC B1 ;  /* 0x0000000000017941 */ /* 0x000fea0003800000 */
.L_x_74:
        /* <DEDUP_REMOVED lines=10> */
.L_x_77:
[----:B------:R-:W-:Y:S05]  /*a4d0*/  BSYNC B1 ;  /* 0x0000000000017941 */ /* 0x000fea0003800000 */
.L_x_76:
        /* <DEDUP_REMOVED lines=10> */
.L_x_79:
[----:B------:R-:W-:Y:S05]  /*a580*/  BSYNC B1 ;  /* 0x0000000000017941 */ /* 0x000fea0003800000 */
.L_x_78:
        /* <DEDUP_REMOVED lines=10> */
.L_x_81:
[----:B------:R-:W-:Y:S05]  /*a630*/  BSYNC B1 ;  /* 0x0000000000017941 */ /* 0x000fea0003800000 */
.L_x_80:
        /* <DEDUP_REMOVED lines=10> */
.L_x_83:
[----:B------:R-:W-:Y:S05]  /*a6e0*/  BSYNC B1 ;  /* 0x0000000000017941 */ /* 0x000fea0003800000 */
.L_x_82:
        /* <DEDUP_REMOVED lines=10> */
.L_x_85:
[----:B------:R-:W-:Y:S05]  /*a790*/  BSYNC B1 ;  /* 0x0000000000017941 */ /* 0x000fea0003800000 */
.L_x_84:
        /* <DEDUP_REMOVED lines=10> */
.L_x_87:
[----:B------:R-:W-:Y:S05]  /*a840*/  BSYNC B1 ;  /* 0x0000000000017941 */ /* 0x000fea0003800000 */
.L_x_86:
        /* <DEDUP_REMOVED lines=10> */
.L_x_89:
[----:B------:R-:W-:Y:S05]  /*a8f0*/  BSYNC B1 ;  /* 0x0000000000017941 */ /* 0x000fea0003800000 */
.L_x_88:
        /* <DEDUP_REMOVED lines=10> */
.L_x_91:
[----:B------:R-:W-:Y:S05]  /*a9a0*/  BSYNC B1 ;  /* 0x0000000000017941 */ /* 0x000fea0003800000 */
.L_x_90:
        /* <DEDUP_REMOVED lines=10> */
.L_x_93:
[----:B------:R-:W-:Y:S05]  /*aa50*/  BSYNC B1 ;  /* 0x0000000000017941 */ /* 0x000fea0003800000 */
.L_x_92:
        /* <DEDUP_REMOVED lines=10> */
.L_x_95:
[----:B------:R-:W-:Y:S05]  /*ab00*/  BSYNC B1 ;  /* 0x0000000000017941 */ /* 0x000fea0003800000 */
.L_x_94:
        /* <DEDUP_REMOVED lines=10> */
.L_x_97:
[----:B------:R-:W-:Y:S05]  /*abb0*/  BSYNC B1 ;  /* 0x0000000000017941 */ /* 0x000fea0003800000 */
.L_x_96:
        /* <DEDUP_REMOVED lines=10> */
.L_x_99:
[----:B------:R-:W-:Y:S05]  /*ac60*/  BSYNC B1 ;  /* 0x0000000000017941 */ /* 0x000fea0003800000 */
.L_x_98:
        /* <DEDUP_REMOVED lines=10> */
.L_x_101:
[----:B------:R-:W-:Y:S05]  /*ad10*/  BSYNC B1 ;  /* 0x0000000000017941 */ /* 0x000fea0003800000 */
.L_x_100:
        /* <DEDUP_REMOVED lines=10> */
.L_x_103:
[----:B------:R-:W-:Y:S05]  /*adc0*/  BSYNC B1 ;  /* 0x0000000000017941 */ /* 0x000fea0003800000 */
.L_x_102:
        /* <DEDUP_REMOVED lines=10> */
.L_x_105:
[----:B------:R-:W-:Y:S05]  /*ae70*/  BSYNC B1 ;  /* 0x0000000000017941 */ /* 0x000fea0003800000 */
.L_x_104:
        /* <DEDUP_REMOVED lines=10> */
.L_x_107:
[----:B------:R-:W-:Y:S05]  /*af20*/  BSYNC B1 ;  /* 0x0000000000017941 */ /* 0x000fea0003800000 */
.L_x_106:
        /* <DEDUP_REMOVED lines=10> */
.L_x_109:
[----:B------:R-:W-:Y:S05]  /*afd0*/  BSYNC B1 ;  /* 0x0000000000017941 */ /* 0x000fea0003800000 */
.L_x_108:
        /* <DEDUP_REMOVED lines=10> */
.L_x_111:
[----:B------:R-:W-:Y:S05]  /*b080*/  BSYNC B1 ;  /* 0x0000000000017941 */ /* 0x000fea0003800000 */
.L_x_110:
        /* <DEDUP_REMOVED lines=10> */
.L_x_113:
[----:B------:R-:W-:Y:S05]  /*b130*/  BSYNC B1 ;  /* 0x0000000000017941 */ /* 0x000fea0003800000 */
.L_x_112:
        /* <DEDUP_REMOVED lines=10> */
.L_x_115:
[----:B------:R-:W-:Y:S05]  /*b1e0*/  BSYNC B1 ;  /* 0x0000000000017941 */ /* 0x000fea0003800000 */
.L_x_114:
        /* <DEDUP_REMOVED lines=10> */
.L_x_117:
[----:B------:R-:W-:Y:S05]  /*b290*/  BSYNC B1 ;  /* 0x0000000000017941 */ /* 0x000fea0003800000 */
.L_x_116:
        /* <DEDUP_REMOVED lines=10> */
.L_x_119:
[----:B------:R-:W-:Y:S05]  /*b340*/  BSYNC B1 ;  /* 0x0000000000017941 */ /* 0x000fea0003800000 */
.L_x_118:
        /* <DEDUP_REMOVED lines=10> */
.L_x_121:
[----:B------:R-:W-:Y:S05]  /*b3f0*/  BSYNC B1 ;  /* 0x0000000000017941 */ /* 0x000fea0003800000 */
.L_x_120:
        /* <DEDUP_REMOVED lines=10> */
.L_x_123:
[----:B------:R-:W-:Y:S05]  /*b4a0*/  BSYNC B1 ;  /* 0x0000000000017941 */ /* 0x000fea0003800000 */
.L_x_122:
        /* <DEDUP_REMOVED lines=10> */
.L_x_125:
[----:B------:R-:W-:Y:S05]  /*b550*/  BSYNC B1 ;  /* 0x0000000000017941 */ /* 0x000fea0003800000 */
.L_x_124:
        /* <DEDUP_REMOVED lines=10> */
.L_x_127:
[----:B------:R-:W-:Y:S05]  /*b600*/  BSYNC B1 ;  /* 0x0000000000017941 */ /* 0x000fea0003800000 */
.L_x_126:
        /* <DEDUP_REMOVED lines=10> */
.L_x_129:
[----:B------:R-:W-:Y:S05]  /*b6b0*/  BSYNC B1 ;  /* 0x0000000000017941 */ /* 0x000fea0003800000 */
.L_x_128:
        /* <DEDUP_REMOVED lines=10> */
.L_x_131:
[----:B------:R-:W-:Y:S05]  /*b760*/  BSYNC B1 ;  /* 0x0000000000017941 */ /* 0x000fea0003800000 */
.L_x_130:
        /* <DEDUP_REMOVED lines=10> */
.L_x_133:
[----:B------:R-:W-:Y:S05]  /*b810*/  BSYNC B1 ;  /* 0x0000000000017941 */ /* 0x000fea0003800000 */
.L_x_132:
        /* <DEDUP_REMOVED lines=10> */
.L_x_135:
[----:B------:R-:W-:Y:S05]  /*b8c0*/  BSYNC B1 ;  /* 0x0000000000017941 */ /* 0x000fea0003800000 */
.L_x_134:
        /* <DEDUP_REMOVED lines=10> */
.L_x_137:
[----:B------:R-:W-:Y:S05]  /*b970*/  BSYNC B1 ;  /* 0x0000000000017941 */ /* 0x000fea0003800000 */
.L_x_136:
        /* <DEDUP_REMOVED lines=10> */
.L_x_139:
[----:B------:R-:W-:Y:S05]  /*ba20*/  BSYNC B1 ;  /* 0x0000000000017941 */ /* 0x000fea0003800000 */
.L_x_138:
        /* <DEDUP_REMOVED lines=10> */
.L_x_141:
[----:B------:R-:W-:Y:S05]  /*bad0*/  BSYNC B1 ;  /* 0x0000000000017941 */ /* 0x000fea0003800000 */
.L_x_140:
        /* <DEDUP_REMOVED lines=10> */
.L_x_143:
[----:B------:R-:W-:Y:S05]  /*bb80*/  BSYNC B1 ;  /* 0x0000000000017941 */ /* 0x000fea0003800000 */
.L_x_142:
        /* <DEDUP_REMOVED lines=10> */
.L_x_145:
[----:B------:R-:W-:Y:S05]  /*bc30*/  BSYNC B1 ;  /* 0x0000000000017941 */ /* 0x000fea0003800000 */
.L_x_144:
        /* <DEDUP_REMOVED lines=10> */
.L_x_147:
[----:B------:R-:W-:Y:S05]  /*bce0*/  BSYNC B1 ;  /* 0x0000000000017941 */ /* 0x000fea0003800000 */
.L_x_146:
        /* <DEDUP_REMOVED lines=10> */
.L_x_149:
[----:B------:R-:W-:Y:S05]  /*bd90*/  BSYNC B1 ;  /* 0x0000000000017941 */ /* 0x000fea0003800000 */
.L_x_148:
        /* <DEDUP_REMOVED lines=10> */
.L_x_151:
[----:B------:R-:W-:Y:S05]  /*be40*/  BSYNC B1 ;  /* 0x0000000000017941 */ /* 0x000fea0003800000 */
.L_x_150:
        /* <DEDUP_REMOVED lines=10> */
.L_x_153:
[----:B------:R-:W-:Y:S05]  /*bef0*/  BSYNC B1 ;  /* 0x0000000000017941 */ /* 0x000fea0003800000 */
.L_x_152:
        /* <DEDUP_REMOVED lines=10> */
.L_x_155:
[----:B------:R-:W-:Y:S05]  /*bfa0*/  BSYNC B1 ;  /* 0x0000000000017941 */ /* 0x000fea0003800000 */
.L_x_154:
        /* <DEDUP_REMOVED lines=10> */
.L_x_157:
[----:B------:R-:W-:Y:S05]  /*c050*/  BSYNC B1 ;  /* 0x0000000000017941 */ /* 0x000fea0003800000 */
.L_x_156:
        /* <DEDUP_REMOVED lines=10> */
.L_x_159:
[----:B------:R-:W-:Y:S05]  /*c100*/  BSYNC B1 ;  /* 0x0000000000017941 */ /* 0x000fea0003800000 */
.L_x_158:
        /* <DEDUP_REMOVED lines=10> */
.L_x_161:
[----:B------:R-:W-:Y:S05]  /*c1b0*/  BSYNC B1 ;  /* 0x0000000000017941 */ /* 0x000fea0003800000 */
.L_x_160:
        /* <DEDUP_REMOVED lines=10> */
.L_x_163:
[----:B------:R-:W-:Y:S05]  /*c260*/  BSYNC B1 ;  /* 0x0000000000017941 */ /* 0x000fea0003800000 */
.L_x_162:
        /* <DEDUP_REMOVED lines=10> */
.L_x_165:
[----:B------:R-:W-:Y:S05]  /*c310*/  BSYNC B1 ;  /* 0x0000000000017941 */ /* 0x000fea0003800000 */
.L_x_164:
        /* <DEDUP_REMOVED lines=10> */
.L_x_167:
[----:B------:R-:W-:Y:S05]  /*c3c0*/  BSYNC B1 ;  /* 0x0000000000017941 */ /* 0x000fea0003800000 */
.L_x_166:
        /* <DEDUP_REMOVED lines=10> */
.L_x_169:
[----:B------:R-:W-:Y:S05]  /*c470*/  BSYNC B1 ;  /* 0x0000000000017941 */ /* 0x000fea0003800000 */
.L_x_168:
        /* <DEDUP_REMOVED lines=10> */
.L_x_171:
[----:B------:R-:W-:Y:S05]  /*c520*/  BSYNC B1 ;  /* 0x0000000000017941 */ /* 0x000fea0003800000 */
.L_x_170:
        /* <DEDUP_REMOVED lines=10> */
.L_x_173:
[----:B------:R-:W-:Y:S05]  /*c5d0*/  BSYNC B1 ;  /* 0x0000000000017941 */ /* 0x000fea0003800000 */
.L_x_172:
        /* <DEDUP_REMOVED lines=10> */
.L_x_175:
[----:B------:R-:W-:Y:S05]  /*c680*/  BSYNC B1 ;  /* 0x0000000000017941 */ /* 0x000fea0003800000 */
.L_x_174:
        /* <DEDUP_REMOVED lines=10> */
.L_x_177:
[----:B------:R-:W-:Y:S05]  /*c730*/  BSYNC B1 ;  /* 0x0000000000017941 */ /* 0x000fea0003800000 */
.L_x_176:
        /* <DEDUP_REMOVED lines=10> */
.L_x_179:
[----:B------:R-:W-:Y:S05]  /*c7e0*/  BSYNC B1 ;  /* 0x0000000000017941 */ /* 0x000fea0003800000 */
.L_x_178:
        /* <DEDUP_REMOVED lines=10> */
.L_x_181:
[----:B------:R-:W-:Y:S05]  /*c890*/  BSYNC B1 ;  /* 0x0000000000017941 */ /* 0x000fea0003800000 */
.L_x_180:
        /* <DEDUP_REMOVED lines=10> */
.L_x_183:
[----:B------:R-:W-:Y:S05]  /*c940*/  BSYNC B1 ;  /* 0x0000000000017941 */ /* 0x000fea0003800000 */
.L_x_182:
        /* <DEDUP_REMOVED lines=10> */
.L_x_185:
[----:B------:R-:W-:Y:S05]  /*c9f0*/  BSYNC B1 ;  /* 0x0000000000017941 */ /* 0x000fea0003800000 */
.L_x_184:
        /* <DEDUP_REMOVED lines=10> */
.L_x_187:
[----:B------:R-:W-:Y:S05]  /*caa0*/  BSYNC B1 ;  /* 0x0000000000017941 */ /* 0x000fea0003800000 */
.L_x_186:
        /* <DEDUP_REMOVED lines=10> */
.L_x_189:
[----:B------:R-:W-:Y:S05]  /*cb50*/  BSYNC B1 ;  /* 0x0000000000017941 */ /* 0x000fea0003800000 */
.L_x_188:
        /* <DEDUP_REMOVED lines=10> */
.L_x_191:
[----:B------:R-:W-:Y:S05]  /*cc00*/  BSYNC B1 ;  /* 0x0000000000017941 */ /* 0x000fea0003800000 */
.L_x_190:
        /* <DEDUP_REMOVED lines=10> */
.L_x_193:
[----:B------:R-:W-:Y:S05]  /*ccb0*/  BSYNC B1 ;  /* 0x0000000000017941 */ /* 0x000fea0003800000 */
.L_x_192:
        /* <DEDUP_REMOVED lines=10> */
.L_x_195:
[----:B------:R-:W-:Y:S05]  /*cd60*/  BSYNC B1 ;  /* 0x0000000000017941 */ /* 0x000fea0003800000 */
.L_x_194:
        /* <DEDUP_REMOVED lines=10> */
.L_x_197:
[----:B------:R-:W-:Y:S05]  /*ce10*/  BSYNC B1 ;  /* 0x0000000000017941 */ /* 0x000fea0003800000 */
.L_x_196:
        /* <DEDUP_REMOVED lines=10> */
.L_x_199:
[----:B------:R-:W-:Y:S05]  /*cec0*/  BSYNC B1 ;  /* 0x0000000000017941 */ /* 0x000fea0003800000 */
.L_x_198:
        /* <DEDUP_REMOVED lines=10> */
.L_x_201:
[----:B------:R-:W-:Y:S05]  /*cf70*/  BSYNC B1 ;  /* 0x0000000000017941 */ /* 0x000fea0003800000 */
.L_x_200:
        /* <DEDUP_REMOVED lines=10> */
.L_x_203:
[----:B------:R-:W-:Y:S05]  /*d020*/  BSYNC B1 ;  /* 0x0000000000017941 */ /* 0x000fea0003800000 */
.L_x_202:
        /* <DEDUP_REMOVED lines=10> */
.L_x_205:
[----:B------:R-:W-:Y:S05]  /*d0d0*/  BSYNC B1 ;  /* 0x0000000000017941 */ /* 0x000fea0003800000 */
.L_x_204:
        /* <DEDUP_REMOVED lines=10> */
.L_x_207:
[----:B------:R-:W-:Y:S05]  /*d180*/  BSYNC B1 ;  /* 0x0000000000017941 */ /* 0x000fea0003800000 */
.L_x_206:
        /* <DEDUP_REMOVED lines=10> */
.L_x_209:
[----:B------:R-:W-:Y:S05]  /*d230*/  BSYNC B1 ;  /* 0x0000000000017941 */ /* 0x000fea0003800000 */
.L_x_208:
        /* <DEDUP_REMOVED lines=10> */
.L_x_211:
[----:B------:R-:W-:Y:S05]  /*d2e0*/  BSYNC B1 ;  /* 0x0000000000017941 */ /* 0x000fea0003800000 */
.L_x_210:
        /* <DEDUP_REMOVED lines=10> */
.L_x_213:
[----:B------:R-:W-:Y:S05]  /*d390*/  BSYNC B1 ;  /* 0x0000000000017941 */ /* 0x000fea0003800000 */
.L_x_212:
        /* <DEDUP_REMOVED lines=10> */
.L_x_215:
[----:B------:R-:W-:Y:S05]  /*d440*/  BSYNC B1 ;  /* 0x0000000000017941 */ /* 0x000fea0003800000 */
.L_x_214:
        /* <DEDUP_REMOVED lines=10> */
.L_x_217:
[----:B------:R-:W-:Y:S05]  /*d4f0*/  BSYNC B1 ;  /* 0x0000000000017941 */ /* 0x000fea0003800000 */
.L_x_216:
        /* <DEDUP_REMOVED lines=10> */
.L_x_219:
[----:B------:R-:W-:Y:S05]  /*d5a0*/  BSYNC B1 ;  /* 0x0000000000017941 */ /* 0x000fea0003800000 */
.L_x_218:
        /* <DEDUP_REMOVED lines=10> */
.L_x_221:
[----:B------:R-:W-:Y:S05]  /*d650*/  BSYNC B1 ;  /* 0x0000000000017941 */ /* 0x000fea0003800000 */
.L_x_220:
        /* <DEDUP_REMOVED lines=10> */
.L_x_223:
[----:B------:R-:W-:Y:S05]  /*d700*/  BSYNC B1 ;  /* 0x0000000000017941 */ /* 0x000fea0003800000 */
.L_x_222:
        /* <DEDUP_REMOVED lines=10> */
.L_x_225:
[----:B------:R-:W-:Y:S05]  /*d7b0*/  BSYNC B1 ;  /* 0x0000000000017941 */ /* 0x000fea0003800000 */
.L_x_224:
        /* <DEDUP_REMOVED lines=10> */
.L_x_227:
[----:B------:R-:W-:Y:S05]  /*d860*/  BSYNC B1 ;  /* 0x0000000000017941 */ /* 0x000fea0003800000 */
.L_x_226:
        /* <DEDUP_REMOVED lines=10> */
.L_x_229:
[----:B------:R-:W-:Y:S05]  /*d910*/  BSYNC B1 ;  /* 0x0000000000017941 */ /* 0x000fea0003800000 */
.L_x_228:
        /* <DEDUP_REMOVED lines=10> */
.L_x_231:
[----:B------:R-:W-:Y:S05]  /*d9c0*/  BSYNC B1 ;  /* 0x0000000000017941 */ /* 0x000fea0003800000 */
.L_x_230:
        /* <DEDUP_REMOVED lines=10> */
.L_x_233:
[----:B------:R-:W-:Y:S05]  /*da70*/  BSYNC B1 ;  /* 0x0000000000017941 */ /* 0x000fea0003800000 */
.L_x_232:
        /* <DEDUP_REMOVED lines=10> */
.L_x_235:
[----:B------:R-:W-:Y:S05]  /*db20*/  BSYNC B1 ;  /* 0x0000000000017941 */ /* 0x000fea0003800000 */
.L_x_234:
        /* <DEDUP_REMOVED lines=10> */
.L_x_237:
[----:B------:R-:W-:Y:S05]  /*dbd0*/  BSYNC B1 ;  /* 0x0000000000017941 */ /* 0x000fea0003800000 */
.L_x_236:
        /* <DEDUP_REMOVED lines=10> */
.L_x_239:
[----:B------:R-:W-:Y:S05]  /*dc80*/  BSYNC B1 ;  /* 0x0000000000017941 */ /* 0x000fea0003800000 */
.L_x_238:
        /* <DEDUP_REMOVED lines=10> */
.L_x_241:
[----:B------:R-:W-:Y:S05]  /*dd30*/  BSYNC B1 ;  /* 0x0000000000017941 */ /* 0x000fea0003800000 */
.L_x_240:
        /* <DEDUP_REMOVED lines=10> */
.L_x_243:
[----:B------:R-:W-:Y:S05]  /*dde0*/  BSYNC B1 ;  /* 0x0000000000017941 */ /* 0x000fea0003800000 */
.L_x_242:
        /* <DEDUP_REMOVED lines=10> */
.L_x_245:
[----:B------:R-:W-:Y:S05]  /*de90*/  BSYNC B1 ;  /* 0x0000000000017941 */ /* 0x000fea0003800000 */
.L_x_244:
        /* <DEDUP_REMOVED lines=10> */
.L_x_247:
[----:B------:R-:W-:Y:S05]  /*df40*/  BSYNC B1 ;  /* 0x0000000000017941 */ /* 0x000fea0003800000 */
.L_x_246:
        /* <DEDUP_REMOVED lines=10> */
.L_x_249:
[----:B------:R-:W-:Y:S05]  /*dff0*/  BSYNC B1 ;  /* 0x0000000000017941 */ /* 0x000fea0003800000 */
.L_x_248:
        /* <DEDUP_REMOVED lines=10> */
.L_x_251:
[----:B------:R-:W-:Y:S05]  /*e0a0*/  BSYNC B1 ;  /* 0x0000000000017941 */ /* 0x000fea0003800000 */
.L_x_250:
        /* <DEDUP_REMOVED lines=10> */
.L_x_253:
[----:B------:R-:W-:Y:S05]  /*e150*/  BSYNC B1 ;  /* 0x0000000000017941 */ /* 0x000fea0003800000 */
.L_x_252:
        /* <DEDUP_REMOVED lines=10> */
.L_x_255:
[----:B------:R-:W-:Y:S05]  /*e200*/  BSYNC B1 ;  /* 0x0000000000017941 */ /* 0x000fea0003800000 */
.L_x_254:
        /* <DEDUP_REMOVED lines=10> */
.L_x_257:
[----:B------:R-:W-:Y:S05]  /*e2b0*/  BSYNC B1 ;  /* 0x0000000000017941 */ /* 0x000fea0003800000 */
.L_x_256:
        /* <DEDUP_REMOVED lines=10> */
.L_x_259:
[----:B------:R-:W-:Y:S05]  /*e360*/  BSYNC B1 ;  /* 0x0000000000017941 */ /* 0x000fea0003800000 */
.L_x_258:
        /* <DEDUP_REMOVED lines=10> */
.L_x_261:
[----:B------:R-:W-:Y:S05]  /*e410*/  BSYNC B1 ;  /* 0x0000000000017941 */ /* 0x000fea0003800000 */
.L_x_260:
        /* <DEDUP_REMOVED lines=10> */
.L_x_263:
[----:B------:R-:W-:Y:S05]  /*e4c0*/  BSYNC B1 ;  /* 0x0000000000017941 */ /* 0x000fea0003800000 */
.L_x_262:
        /* <DEDUP_REMOVED lines=10> */
.L_x_265:
[----:B------:R-:W-:Y:S05]  /*e570*/  BSYNC B1 ;  /* 0x0000000000017941 */ /* 0x000fea0003800000 */
.L_x_264:
        /* <DEDUP_REMOVED lines=10> */
.L_x_267:
[----:B------:R-:W-:Y:S05]  /*e620*/  BSYNC B1 ;  /* 0x0000000000017941 */ /* 0x000fea0003800000 */
.L_x_266:
        /* <DEDUP_REMOVED lines=10> */
.L_x_269:
[----:B------:R-:W-:Y:S05]  /*e6d0*/  BSYNC B1 ;  /* 0x0000000000017941 */ /* 0x000fea0003800000 */
.L_x_268:
        /* <DEDUP_REMOVED lines=10> */
.L_x_271:
[----:B------:R-:W-:Y:S05]  /*e780*/  BSYNC B1 ;  /* 0x0000000000017941 */ /* 0x000fea0003800000 */
.L_x_270:
        /* <DEDUP_REMOVED lines=10> */
.L_x_273:
[----:B------:R-:W-:Y:S05]  /*e830*/  BSYNC B1 ;  /* 0x0000000000017941 */ /* 0x000fea0003800000 */
.L_x_272:
        /* <DEDUP_REMOVED lines=10> */
.L_x_275:
[----:B------:R-:W-:Y:S05]  /*e8e0*/  BSYNC B1 ;  /* 0x0000000000017941 */ /* 0x000fea0003800000 */
.L_x_274:
        /* <DEDUP_REMOVED lines=10> */
.L_x_277:
[----:B------:R-:W-:Y:S05]  /*e990*/  BSYNC B1 ;  /* 0x0000000000017941 */ /* 0x000fea0003800000 */
.L_x_276:
[----:B0-234-:R-:W2:Y:S01]  /*e9a0*/  LDL.LU R10, [R1+0x1f4] ;  /* 0x0001f400010a7983 */ /* 0x01dea20000300800 */
[----:B-----5:R-:W-:Y:S01]  /*e9b0*/  HADD2.F32 R11, -RZ, R23.H0_H0 ;  /* 0x20000017ff0b7230 */ /* 0x020fe20000004100 */
        /* <DEDUP_REMOVED lines=8> */
.L_x_279:
[----:B------:R-:W-:Y:S05]  /*ea40*/  BSYNC B1 ;  /* 0x0000000000017941 */ /* 0x000fea0003800000 */
.L_x_278:
[----:B------:R-:W3:Y:S01]  /*ea50*/  LDL.LU R10, [R1+0x1f8] ;  /* 0x0001f800010a7983 */ /* 0x000ee20000300800 */
[----:B0----5:R-:W-:Y:S01]  /*ea60*/  HADD2.F32 R11, -RZ, R23.H0_H0 ;  /* 0x20000017ff0b7230 */ /* 0x021fe20000004100 */
[----:B------:R-:W-:Y:S01]  /*ea70*/  ISETP.GT.AND P1, PT, R0, 0xf9, P0 ;  /* 0x000000f90000780c */ /* 0x000fe20000724270 */
[----:B------:R-:W-:Y:S01]  /*ea80*/  BSSY B1, `(.L_x_280) ;  /* 0x000000a000017945 */ /* 0x000fe20003800000 */
[----:B------:R-:W-:Y:S02]  /*ea90*/  IADD3 R167, P0, R3, 0x80, RZ ;  /* 0x0000008003a77810 */ /* 0x000fe40007f1e0ff */
[----:B------:R-:W-:-:S04]  /*eaa0*/  FMUL R11, R11, R16 ;  /* 0x000000100b0b7220 */ /* 0x000fc80000400000 */
[----:B---3--:R-:W-:-:S05]  /*eab0*/  FFMA R11, R10, R2, R11 ;  /* 0x000000020a0b7223 */ /* 0x008fca000000000b */
[----:B------:R-:W-:-:S04]  /*eac0*/  F2FP.F16.F32.PACK_AB R11, RZ, R11 ;  /* 0x0000000bff0b723e */ /* 0x000fc800000000ff */
[----:B------:R-:W-:Y:S01]  /*ead0*/  PRMT R3, R11, 0x7610, R3 ;  /* 0x000076100b037816 */ /* 0x000fe20000000003 */
[----:B------:R-:W-:-:S04]  /*eae0*/  IMAD.X R11, RZ, RZ, UR7, P0 ;  /* 0x00000007ff0b7e24 */ /* 0x000fc800080e06ff */
[----:B------:R0:W-:Y:S01]  /*eaf0*/  @P2 STG.E.U16 desc[UR36][R6.64+0x1f0], R3 ;  /* 0x0001f00306002986 */ /* 0x0001e2000c101524 */
[----:B------:R-:W-:Y:S05]  /*eb00*/  @!P1 BRA `(.L_x_281) ;  /* 0x0000000000049947 */ /* 0x000fea0003800000 */
[----:B------:R3:W5:Y:S02]  /*eb10*/  LDG.E.LTC128B.U16 R23, desc[UR36][R8.64+0x1f2] ;  /* 0x0001f22408177981 */ /* 0x000764000c1e1520 */
.L_x_281:
[----:B------:R-:W-:Y:S05]  /*eb20*/  BSYNC B1 ;  /* 0x0000000000017941 */ /* 0x000fea0003800000 */
.L_x_280:
[----:B------:R-:W4:Y:S01]  /*eb30*/  LDL.LU R10, [R1+0x1fc] ;  /* 0x0001fc00010a7983 */ /* 0x000f220000300800 */
[----:B0----5:R-:W-:Y:S01]  /*eb40*/  HADD2.F32 R3, -RZ, R23.H0_H0 ;  /* 0x20000017ff037230 */ /* 0x021fe20000004100 */
[----:B------:R-:W-:Y:S01]  /*eb50*/  ISETP.GT.AND P0, PT, R17, 0x80, PT ;  /* 0x000000801100780c */ /* 0x000fe20003f04270 */
[----:B--23--:R-:W-:-:S03]  /*eb60*/  IMAD R8, R11, R14, RZ ;  /* 0x0000000e0b087224 */ /* 0x00cfc600078e02ff */
[----:B------:R-:W-:Y:S01]  /*eb70*/  FMUL R3, R3, R16 ;  /* 0x0000001003037220 */ /* 0x000fe20000400000 */
[C---:B------:R-:W-:Y:S01]  /*eb80*/  IMAD R165, R167.reuse, R15, R8 ;  /* 0x0000000fa7a57224 */ /* 0x040fe200078e0208 */
[----:B------:R-:W-:Y:S01]  /*eb90*/  ISETP.GT.AND P4, PT, R0, RZ, P0 ;  /* 0x000000ff0000720c */ /* 0x000fe20000784270 */
[----:B------:R-:W-:-:S04]  /*eba0*/  IMAD.WIDE.U32 R8, R167, R14, R20 ;  /* 0x0000000ea7087225 */ /* 0x000fc800078e0014 */
[----:B------:R-:W-:Y:S02]  /*ebb0*/  IMAD.IADD R9, R9, 0x1, R165 ;  /* 0x0000000109097824 */ /* 0x000fe400078e02a5 */
[----:B----4-:R-:W-:Y:S01]  /*ebc0*/  FFMA R3, R10, R2, R3 ;  /* 0x000000020a037223 */ /* 0x010fe20000000003 */
[----:B------:R-:W-:-:S04]  /*ebd0*/  LEA R10, P2, R8, R12, 0x1 ;  /* 0x0000000c080a7211 */ /* 0x000fc800078408ff */
[----:B------:R-:W-:Y:S02]  /*ebe0*/  F2FP.F16.F32.PACK_AB R3, RZ, R3 ;  /* 0x00000003ff03723e */ /* 0x000fe400000000ff */
[--C-:B------:R-:W-:Y:S02]  /*ebf0*/  LEA.HI.X R11, R8, R13, R9.reuse, 0x1, P2 ;  /* 0x0000000d080b7211 */ /* 0x100fe400010f0c09 */
[----:B------:R-:W-:-:S05]  /*ec00*/  PRMT R9, R3, 0x7610, R9 ;  /* 0x0000761003097816 */ /* 0x000fca0000000009 */
[----:B------:R0:W-:Y:S04]  /*ec10*/  @P1 STG.E.U16 desc[UR36][R6.64+0x1f2], R9 ;  /* 0x0001f20906001986 */ /* 0x0001e8000c101524 */
[----:B------:R-:W2:Y:S01]  /*ec20*/  @P4 LDG.E.LTC128B.U16 R23, desc[UR36][R10.64] ;  /* 0x000000240a174981 */ /* 0x000ea2000c1e1520 */
[----:B-1----:R-:W-:Y:S01]  /*ec30*/  IMAD.U32 R159, RZ, RZ, UR8 ;  /* 0x00000008ff9f7e24 */ /* 0x002fe2000f8e00ff */
[----:B------:R-:W-:Y:S01]  /*ec40*/  MOV R164, UR9 ;  /* 0x0000000900a47c02 */ /* 0x000fe20008000f00 */
[----:B------:R-:W-:Y:S01]  /*ec50*/  IMAD.U32 R161, RZ, RZ, UR8 ;  /* 0x00000008ffa17e24 */ /* 0x000fe2000f8e00ff */
[----:B------:R-:W-:Y:S01]  /*ec60*/  ISETP.GT.AND P2, PT, R0, 0x1, P0 ;  /* 0x000000010000780c */ /* 0x000fe20000744270 */
[----:B------:R-:W-:Y:S01]  /*ec70*/  IMAD.SHL.U32 R159, R159, 0x100, RZ ;  /* 0x000001009f9f7824 */ /* 0x000fe200078e00ff */
[----:B------:R-:W-:Y:S01]  /*ec80*/  BSSY B1, `(.L_x_282) ;  /* 0x0000011000017945 */ /* 0x000fe20003800000 */
[----:B0-----:R-:W-:Y:S01]  /*ec90*/  IMAD.WIDE.U32 R8, R167, R14, R18 ;  /* 0x0000000ea7087225 */ /* 0x001fe200078e0012 */
[----:B------:R-:W-:-:S04]  /*eca0*/  SHF.L.U64.HI R161, R161, 0x8, R164 ;  /* 0x00000008a1a17819 */ /* 0x000fc800000102a4 */
[----:B------:R-:W-:-:S03]  /*ecb0*/  IADD3 R9, R165, R9, RZ ;  /* 0x00000009a5097210 */ /* 0x000fc60007ffe0ff */
[----:B------:R-:W-:Y:S01]  /*ecc0*/  IMAD.WIDE.U32 R162, R22, UR43, R8 ;  /* 0x0000002b16a27c25 */ /* 0x000fe2000f8e0008 */
[----:B------:R-:W-:-:S03]  /*ecd0*/  IADD3 R8, P1, R159, R4, RZ ;  /* 0x000000049f087210 */ /* 0x000fc60007f3e0ff */
[----:B------:R-:W-:Y:S01]  /*ece0*/  IMAD.IADD R7, R157, 0x1, R163 ;  /* 0x000000019d077824 */ /* 0x000fe200078e02a3 */
[----:B------:R-:W-:Y:S02]  /*ecf0*/  IADD3.X R9, R161, R5, RZ, P1, !PT ;  /* 0x00000005a1097210 */ /* 0x000fe40000ffe4ff */
[----:B------:R-:W-:-:S04]  /*ed00*/  LEA R6, P3, R162, R12, 0x1 ;  /* 0x0000000ca2067211 */ /* 0x000fc800078608ff */
[----:B------:R-:W-:Y:S01]  /*ed10*/  LEA.HI.X R7, R162, R13, R7, 0x1, P3 ;  /* 0x0000000da2077211 */ /* 0x000fe200018f0c07 */
[----:B--2---:R-:W-:-:S05]  /*ed20*/  HADD2.F32 R3, -RZ, R23.H0_H0 ;  /* 0x20000017ff037230 */ /* 0x004fca0000004100 */
[----:B------:R-:W-:-:S04]  /*ed30*/  FMUL R3, R3, R16 ;  /* 0x0000001003037220 */ /* 0x000fc80000400000 */
[----:B------:R-:W-:-:S05]  /*ed40*/  FFMA R3, R24, R2, R3 ;  /* 0x0000000218037223 */ /* 0x000fca0000000003 */
[----:B------:R-:W-:-:S05]  /*ed50*/  F2FP.F16.F32.PACK_AB R3, RZ, R3 ;  /* 0x00000003ff03723e */ /* 0x000fca00000000ff */
[----:B------:R0:W-:Y:S01]  /*ed60*/  @P4 STG.E.U16 desc[UR36][R8.64], R3 ;  /* 0x0000000308004986 */ /* 0x0001e2000c101524 */
[----:B------:R-:W-:Y:S05]  /*ed70*/  @!P2 BRA `(.L_x_283) ;  /* 0x000000000004a947 */ /* 0x000fea0003800000 */
[----:B------:R1:W5:Y:S02]  /*ed80*/  LDG.E.LTC128B.U16 R23, desc[UR36][R6.64+0x2] ;  /* 0x0000022406177981 */ /* 0x000364000c1e1520 */
.L_x_283:
[----:B------:R-:W-:Y:S05]  /*ed90*/  BSYNC B1 ;  /* 0x0000000000017941 */ /* 0x000fea0003800000 */
.L_x_282:
[----:B0----5:R-:W-:Y:S01]  /*eda0*/  HADD2.F32 R3, -RZ, R23.H0_H0 ;  /* 0x20000017ff037230 */ /* 0x021fe20000004100 */
[----:B------:R-:W-:Y:S01]  /*edb0*/  ISETP.GT.AND P1, PT, R17, 0x88, PT ;  /* 0x000000881100780c */ /* 0x000fe20003f24270 */
[----:B------:R-:W-:Y:S01]  /*edc0*/  IMAD.WIDE.U32 R14, R167, R14, R154 ;  /* 0x0000000ea70e7225 */ /* 0x000fe200078e009a */
[----:B------:R-:W-:Y:S03]  /*edd0*/  BSSY B1, `(.L_x_284) ;  /* 0x0000010000017945 */ /* 0x000fe60003800000 */
[----:B------:R-:W-:Y:S01]  /*ede0*/  FMUL R10, R3, R16 ;  /* 0x00000010030a7220 */ /* 0x000fe20000400000 */
[----:B------:R-:W-:Y:S01]  /*edf0*/  ISETP.GT.AND P3, PT, R0, RZ, P1 ;  /* 0x000000ff0000720c */ /* 0x000fe20000f64270 */
[----:B------:R-:W-:Y:S01]  /*ee00*/  IMAD.IADD R165, R165, 0x1, R15 ;  /* 0x00000001a5a57824 */ /* 0x000fe200078e020f */
[----:B------:R-:W-:Y:S01]  /*ee10*/  IADD3 R152, P4, R152, R14, RZ ;  /* 0x0000000e98987210 */ /* 0x000fe20007f9e0ff */
[----:B------:R-:W-:Y:S01]  /*ee20*/  FFMA R10, R25, R2, R10 ;  /* 0x00000002190a7223 */ /* 0x000fe2000000000a */
[----:B------:R-:W-:-:S03]  /*ee30*/  IADD3 R14, P5, R18, R14, RZ ;  /* 0x0000000e120e7210 */ /* 0x000fc60007fbe0ff */
[----:B------:R-:W-:Y:S01]  /*ee40*/  IMAD.X R20, R165, 0x1, R21, P4 ;  /* 0x00000001a5147824 */ /* 0x000fe200020e0615 */
[----:B------:R-:W-:Y:S02]  /*ee50*/  F2FP.F16.F32.PACK_AB R3, RZ, R10 ;  /* 0x0000000aff03723e */ /* 0x000fe400000000ff */
[C---:B------:R-:W-:Y:S02]  /*ee60*/  LEA R10, P4, R152.reuse, R12, 0x1 ;  /* 0x0000000c980a7211 */ /* 0x040fe400078808ff */
[----:B------:R-:W-:Y:S02]  /*ee70*/  PRMT R17, R3, 0x7610, R17 ;  /* 0x0000761003117816 */ /* 0x000fe40000000011 */
[----:B------:R-:W-:Y:S02]  /*ee80*/  LEA.HI.X R11, R152, R13, R20, 0x1, P4 ;  /* 0x0000000d980b7211 */ /* 0x000fe400020f0c14 */
[----:B------:R-:W-:Y:S01]  /*ee90*/  PRMT R3, R23, 0x7610, R3 ;  /* 0x0000761017037816 */ /* 0x000fe20000000003 */
[----:B------:R0:W-:Y:S01]  /*eea0*/  @P2 STG.E.U16 desc[UR36][R8.64+0x2], R17 ;  /* 0x0000021108002986 */ /* 0x0001e2000c101524 */
[----:B------:R-:W-:Y:S05]  /*eeb0*/  @!P3 BRA `(.L_x_285) ;  /* 0x000000000004b947 */ /* 0x000fea0003800000 */
[----:B------:R2:W5:Y:S02]  /*eec0*/  LDG.E.LTC128B.U16 R3, desc[UR36][R10.64] ;  /* 0x000000240a037981 */ /* 0x000564000c1e1520 */
.L_x_285:
[----:B------:R-:W-:Y:S05]  /*eed0*/  BSYNC B1 ;  /* 0x0000000000017941 */ /* 0x000fea0003800000 */
.L_x_284:
[----:B--2--5:R-:W-:Y:S01]  /*eee0*/  HADD2.F32 R11, -RZ, R3.H0_H0 ;  /* 0x20000003ff0b7230 */ /* 0x024fe20000004100 */
[----:B------:R-:W-:Y:S01]  /*eef0*/  IADD3.X R15, R19, R165, RZ, P5, !PT ;  /* 0x000000a5130f7210 */ /* 0x000fe20002ffe4ff */
[----:B------:R-:W-:Y:S01]  /*ef00*/  BSSY B1, `(.L_x_286) ;  /* 0x000000e000017945 */ /* 0x000fe20003800000 */
[----:B------:R-:W-:Y:S02]  /*ef10*/  IADD3 R10, P2, R8, R158, RZ ;  /* 0x0000009e080a7210 */ /* 0x000fe40007f5e0ff */
[----:B------:R-:W-:Y:S01]  /*ef20*/  FMUL R11, R11, R16 ;  /* 0x000000100b0b7220 */ /* 0x000fe20000400000 */
[----:B------:R-:W-:Y:S01]  /*ef30*/  IMAD.WIDE.U32 R22, R22, UR43, R14 ;  /* 0x0000002b16167c25 */ /* 0x000fe2000f8e000e */
[----:B------:R-:W-:-:S03]  /*ef40*/  ISETP.GT.AND P5, PT, R0, 0x1, P1 ;  /* 0x000000010000780c */ /* 0x000fc60000fa4270 */
[----:B------:R-:W-:Y:S01]  /*ef50*/  FFMA R11, R26, R2, R11 ;  /* 0x000000021a0b7223 */ /* 0x000fe2000000000b */
[----:B------:R-:W-:Y:S01]  /*ef60*/  IMAD.IADD R157, R157, 0x1, R23 ;  /* 0x000000019d9d7824 */ /* 0x000fe200078e0217 */
[----:B------:R-:W-:-:S03]  /*ef70*/  LEA R12, P4, R22, R12, 0x1 ;  /* 0x0000000c160c7211 */ /* 0x000fc600078808ff */
[----:B------:R-:W-:Y:S01]  /*ef80*/  F2FP.F16.F32.PACK_AB R14, RZ, R11 ;  /* 0x0000000bff0e723e */ /* 0x000fe200000000ff */
[----:B------:R-:W-:Y:S01]  /*ef90*/  IMAD.X R11, R9, 0x1, R156, P2 ;  /* 0x00000001090b7824 */ /* 0x000fe200010e069c */
[----:B------:R-:W-:-:S04]  /*efa0*/  LEA.HI.X R13, R22, R13, R157, 0x1, P4 ;  /* 0x0000000d160d7211 */ /* 0x000fc800020f0c9d */
[----:B------:R2:W-:Y:S01]  /*efb0*/  @P3 STG.E.U16 desc[UR36][R10.64], R14 ;  /* 0x0000000e0a003986 */ /* 0x0005e2000c101524 */
[----:B------:R-:W-:Y:S05]  /*efc0*/  @!P5 BRA `(.L_x_287) ;  /* 0x000000000004d947 */ /* 0x000fea0003800000 */
[----:B------:R3:W5:Y:S02]  /*efd0*/  LDG.E.LTC128B.U16 R3, desc[UR36][R12.64+0x2] ;  /* 0x000002240c037981 */ /* 0x000764000c1e1520 */
.L_x_287:
[----:B------:R-:W-:Y:S05]  /*efe0*/  BSYNC B1 ;  /* 0x0000000000017941 */ /* 0x000fea0003800000 */
.L_x_286:
[----:B-----5:R-:W-:Y:S01]  /*eff0*/  HADD2.F32 R15, -RZ, R3.H0_H0 ;  /* 0x20000003ff0f7230 */ /* 0x020fe20000004100 */
[----:B------:R-:W-:Y:S01]  /*f000*/  ISETP.GT.AND P2, PT, R0, 0x8, P0 ;  /* 0x000000080000780c */ /* 0x000fe20000744270 */
[----:B------:R-:W-:Y:S03]  /*f010*/  BSSY B1, `(.L_x_288) ;  /* 0x0000007000017945 */ /* 0x000fe60003800000 */
[----:B--2---:R-:W-:-:S04]  /*f020*/  FMUL R14, R15, R16 ;  /* 0x000000100f0e7220 */ /* 0x004fc80000400000 */
[----:B------:R-:W-:-:S05]  /*f030*/  FFMA R14, R27, R2, R14 ;  /* 0x000000021b0e7223 */ /* 0x000fca000000000e */
[----:B------:R-:W-:-:S05]  /*f040*/  F2FP.F16.F32.PACK_AB R14, RZ, R14 ;  /* 0x0000000eff0e723e */ /* 0x000fca00000000ff */
[----:B------:R2:W-:Y:S01]  /*f050*/  @P5 STG.E.U16 desc[UR36][R10.64+0x2], R14 ;  /* 0x0000020e0a005986 */ /* 0x0005e2000c101524 */
[----:B------:R-:W-:Y:S05]  /*f060*/  @!P2 BRA `(.L_x_289) ;  /* 0x000000000004a947 */ /* 0x000fea0003800000 */
[----:B------:R4:W5:Y:S02]  /*f070*/  LDG.E.LTC128B.U16 R3, desc[UR36][R6.64+0x10] ;  /* 0x0000102406037981 */ /* 0x000964000c1e1520 */
.L_x_289:
[----:B------:R-:W-:Y:S05]  /*f080*/  BSYNC B1 ;  /* 0x0000000000017941 */ /* 0x000fea0003800000 */
.L_x_288:
[----:B--2--5:R-:W-:Y:S01]  /*f090*/  HADD2.F32 R11, -RZ, R3.H0_H0 ;  /* 0x20000003ff0b7230 */ /* 0x024fe20000004100 */
[----:B------:R-:W-:Y:S01]  /*f0a0*/  ISETP.GT.AND P3, PT, R0, 0x9, P0 ;  /* 0x000000090000780c */ /* 0x000fe20000764270 */
[----:B------:R-:W-:Y:S03]  /*f0b0*/  BSSY B1, `(.L_x_290) ;  /* 0x0000007000017945 */ /* 0x000fe60003800000 */
[----:B------:R-:W-:-:S04]  /*f0c0*/  FMUL R11, R11, R16 ;  /* 0x000000100b0b7220 */ /* 0x000fc80000400000 */
[----:B------:R-:W-:-:S05]  /*f0d0*/  FFMA R11, R28, R2, R11 ;  /* 0x000000021c0b7223 */ /* 0x000fca000000000b */
[----:B------:R-:W-:-:S05]  /*f0e0*/  F2FP.F16.F32.PACK_AB R11, RZ, R11 ;  /* 0x0000000bff0b723e */ /* 0x000fca00000000ff */
[----:B------:R2:W-:Y:S01]  /*f0f0*/  @P2 STG.E.U16 desc[UR36][R8.64+0x10], R11 ;  /* 0x0000100b08002986 */ /* 0x0005e2000c101524 */
[----:B------:R-:W-:Y:S05]  /*f100*/  @!P3 BRA `(.L_x_291) ;  /* 0x000000000004b947 */ /* 0x000fea0003800000 */
[----:B------:R0:W5:Y:S02]  /*f110*/  LDG.E.LTC128B.U16 R3, desc[UR36][R6.64+0x12] ;  /* 0x0000122406037981 */ /* 0x000164000c1e1520 */
.L_x_291:
[----:B------:R-:W-:Y:S05]  /*f120*/  BSYNC B1 ;  /* 0x0000000000017941 */ /* 0x000fea0003800000 */
.L_x_290:
        /* <DEDUP_REMOVED lines=9> */
.L_x_293:
[----:B------:R-:W-:Y:S05]  /*f1c0*/  BSYNC B1 ;  /* 0x0000000000017941 */ /* 0x000fea0003800000 */
.L_x_292:
[----:B-----5:R-:W-:Y:S01]  /*f1d0*/  HADD2.F32 R11, -RZ, R3.H0_H0 ;  /* 0x20000003ff0b7230 */ /* 0x020fe20000004100 */
[----:B--2---:R-:W-:Y:S01]  /*f1e0*/  IADD3 R10, P3, R158, R8, RZ ;  /* 0x000000089e0a7210 */ /* 0x004fe20007f7e0ff */
[----:B------:R-:W-:Y:S01]  /*f1f0*/  BSSY B1, `(.L_x_294) ;  /* 0x0000009000017945 */ /* 0x000fe20003800000 */
[----:B------:R-:W-:Y:S02]  /*f200*/  ISETP.GT.AND P2, PT, R0, 0x9, P1 ;  /* 0x000000090000780c */ /* 0x000fe40000f44270 */
[----:B------:R-:W-:-:S04]  /*f210*/  FMUL R11, R11, R16 ;  /* 0x000000100b0b7220 */ /* 0x000fc80000400000 */
[----:B------:R-:W-:-:S05]  /*f220*/  FFMA R11, R30, R2, R11 ;  /* 0x000000021e0b7223 */ /* 0x000fca000000000b */
[----:B------:R-:W-:Y:S02]  /*f230*/  F2FP.F16.F32.PACK_AB R14, RZ, R11 ;  /* 0x0000000bff0e723e */ /* 0x000fe400000000ff */
[----:B------:R-:W-:-:S05]  /*f240*/  IADD3.X R11, R156, R9, RZ, P3, !PT ;  /* 0x000000099c0b7210 */ /* 0x000fca0001ffe4ff */
[----:B------:R2:W-:Y:S01]  /*f250*/  @P4 STG.E.U16 desc[UR36][R10.64+0x10], R14 ;  /* 0x0000100e0a004986 */ /* 0x0005e2000c101524 */
[----:B------:R-:W-:Y:S05]  /*f260*/  @!P2 BRA `(.L_x_295) ;  /* 0x000000000004a947 */ /* 0x000fea0003800000 */
[----:B------:R0:W5:Y:S02]  /*f270*/  LDG.E.LTC128B.U16 R3, desc[UR36][R12.64+0x12] ;  /* 0x000012240c037981 */ /* 0x000164000c1e1520 */
.L_x_295:
[----:B------:R-:W-:Y:S05]  /*f280*/  BSYNC B1 ;  /* 0x0000000000017941 */ /* 0x000fea0003800000 */
.L_x_294:
[----:B--2--5:R-:W-:Y:S01]  /*f290*/  HADD2.F32 R11, -RZ, R3.H0_H0 ;  /* 0x20000003ff0b7230 */ /* 0x024fe20000004100 */
[----:B------:R-:W-:Y:S01]  /*f2a0*/  IADD3 R158, P3, P4, R158, R4, R159 ;  /* 0x000000049e9e7210 */ /* 0x000fe20007c7e09f */
[----:B------:R-:W-:Y:S01]  /*f2b0*/  BSSY B1, `(.L_x_296) ;  /* 0x0000009000017945 */ /* 0x000fe20003800000 */
[----:B------:R-:W-:Y:S02]  /*f2c0*/  ISETP.GT.AND P5, PT, R0, 0x10, P0 ;  /* 0x000000100000780c */ /* 0x000fe400007a4270 */
[----:B------:R-:W-:Y:S01]  /*f2d0*/  FMUL R10, R11, R16 ;  /* 0x000000100b0a7220 */ /* 0x000fe20000400000 */
[----:B------:R-:W-:-:S03]  /*f2e0*/  IADD3.X R159, R156, R5, R161, P3, P4 ;  /* 0x000000059c9f7210 */ /* 0x000fc60001fe84a1 */
[----:B------:R-:W-:-:S05]  /*f2f0*/  FFMA R10, R31, R2, R10 ;  /* 0x000000021f0a7223 */ /* 0x000fca000000000a */
[----:B------:R-:W-:-:S05]  /*f300*/  F2FP.F16.F32.PACK_AB R10, RZ, R10 ;  /* 0x0000000aff0a723e */ /* 0x000fca00000000ff */
[----:B------:R2:W-:Y:S01]  /*f310*/  @P2 STG.E.U16 desc[UR36][R158.64+0x12], R10 ;  /* 0x0000120a9e002986 */ /* 0x0005e2000c101524 */
[----:B------:R-:W-:Y:S05]  /*f320*/  @!P5 BRA `(.L_x_297) ;  /* 0x000000000004d947 */ /* 0x000fea0003800000 */
[----:B------:R0:W5:Y:S02]  /*f330*/  LDG.E.LTC128B.U16 R3, desc[UR36][R6.64+0x20] ;  /* 0x0000202406037981 */ /* 0x000164000c1e1520 */
.L_x_297:
[----:B------:R-:W-:Y:S05]  /*f340*/  BSYNC B1 ;  /* 0x0000000000017941 */ /* 0x000fea0003800000 */
.L_x_296:
[----:B-----5:R-:W-:Y:S01]  /*f350*/  HADD2.F32 R5, -RZ, R3.H0_H0 ;  /* 0x20000003ff057230 */ /* 0x020fe20000004100 */
        /* <DEDUP_REMOVED lines=8> */
.L_x_299:
[----:B------:R-:W-:Y:S05]  /*f3e0*/  BSYNC B1 ;  /* 0x0000000000017941 */ /* 0x000fea0003800000 */
.L_x_298:
[----:B0----5:R-:W-:Y:S01]  /*f3f0*/  HADD2.F32 R5, -RZ, R3.H0_H0 ;  /* 0x20000003ff057230 */ /* 0x021fe20000004100 */
        /* <DEDUP_REMOVED lines=8> */
.L_x_301:
[----:B------:R-:W-:Y:S05]  /*f480*/  BSYNC B1 ;  /* 0x0000000000017941 */ /* 0x000fea0003800000 */
.L_x_300:
[----:B-----5:R-:W-:Y:S01]  /*f490*/  HADD2.F32 R5, -RZ, R3.H0_H0 ;  /* 0x20000003ff057230 */ /* 0x020fe20000004100 */
[----:B------:R-:W-:Y:S01]  /*f4a0*/  ISETP.GT.AND P2, PT, R0, 0x11, P1 ;  /* 0x000000110000780c */ /* 0x000fe20000f44270 */
[----:B0-----:R-:W-:Y:S01]  /*f4b0*/  @P3 IMAD.MOV.U32 R4, RZ, RZ, R158 ;  /* 0x000000ffff043224 */ /* 0x001fe200078e009e */
[----:B------:R-:W-:Y:S02]  /*f4c0*/  BSSY B1, `(.L_x_302) ;  /* 0x0000009000017945 */ /* 0x000fe40003800000 */
[----:B------:R-:W-:-:S04]  /*f4d0*/  FMUL R5, R5, R16 ;  /* 0x0000001005057220 */ /* 0x000fc80000400000 */
[----:B------:R-:W-:-:S05]  /*f4e0*/  FFMA R5, R34, R2, R5 ;  /* 0x0000000222057223 */ /* 0x000fca0000000005 */
[----:B------:R-:W-:-:S04]  /*f4f0*/  F2FP.F16.F32.PACK_AB R5, RZ, R5 ;  /* 0x00000005ff05723e */ /* 0x000fc800000000ff */
[----:B--2---:R-:W-:Y:S01]  /*f500*/  PRMT R10, R5, 0x7610, R10 ;  /* 0x00007610050a7816 */ /* 0x004fe2000000000a */
[----:B------:R-:W-:-:S05]  /*f510*/  @P3 IMAD.MOV.U32 R5, RZ, RZ, R159 ;  /* 0x000000ffff053224 */ /* 0x000fca00078e009f */
[----:B------:R0:W-:Y:S01]  /*f520*/  @P3 STG.E.U16 desc[UR36][R4.64+0x20], R10 ;  /* 0x0000200a04003986 */ /* 0x0001e2000c101524 */
[----:B------:R-:W-:Y:S05]  /*f530*/  @!P2 BRA `(.L_x_303) ;  /* 0x000000000004a947 */ /* 0x000fea0003800000 */
[----:B------:R2:W5:Y:S02]  /*f540*/  LDG.E.LTC128B.U16 R3, desc[UR36][R12.64+0x22] ;  /* 0x000022240c037981 */ /* 0x000564000c1e1520 */
.L_x_303:
[----:B------:R-:W-:Y:S05]  /*f550*/  BSYNC B1 ;  /* 0x0000000000017941 */ /* 0x000fea0003800000 */
.L_x_302:
[----:B0----5:R-:W-:Y:S01]  /*f560*/  HADD2.F32 R5, -RZ, R3.H0_H0 ;  /* 0x20000003ff057230 */ /* 0x021fe20000004100 */
[----:B------:R-:W-:Y:S01]  /*f570*/  ISETP.GT.AND P3, PT, R0, 0x18, P0 ;  /* 0x000000180000780c */ /* 0x000fe20000764270 */
[----:B------:R-:W-:Y:S03]  /*f580*/  BSSY B1, `(.L_x_304) ;  /* 0x000000a000017945 */ /* 0x000fe60003800000 */
[----:B------:R-:W-:Y:S01]  /*f590*/  FMUL R4, R5, R16 ;  /* 0x0000001005047220 */ /* 0x000fe20000400000 */
[----:B------:R-:W-:-:S03]  /*f5a0*/  @P2 IMAD.MOV.U32 R5, RZ, RZ, R159 ;  /* 0x000000ffff052224 */ /* 0x000fc600078e009f */
[----:B------:R-:W-:-:S05]  /*f5b0*/  FFMA R4, R35, R2, R4 ;  /* 0x0000000223047223 */ /* 0x000fca0000000004 */
[----:B------:R-:W-:-:S04]  /*f5c0*/  F2FP.F16.F32.PACK_AB R4, RZ, R4 ;  /* 0x00000004ff04723e */ /* 0x000fc800000000ff */
[----:B------:R-:W-:Y:S02]  /*f5d0*/  PRMT R10, R4, 0x7610, R10 ;  /* 0x00007610040a7816 */ /* 0x000fe4000000000a */
[----:B------:R-:W-:-:S05]  /*f5e0*/  @P2 MOV R4, R158 ;  /* 0x0000009e00042202 */ /* 0x000fca0000000f00 */
[----:B------:R0:W-:Y:S01]  /*f5f0*/  @P2 STG.E.U16 desc[UR36][R4.64+0x22], R10 ;  /* 0x0000220a04002986 */ /* 0x0001e2000c101524 */
[----:B------:R-:W-:Y:S05]  /*f600*/  @!P3 BRA `(.L_x_305) ;  /* 0x000000000004b947 */ /* 0x000fea0003800000 */
[----:B------:R0:W5:Y:S02]  /*f610*/  LDG.E.LTC128B.U16 R3, desc[UR36][R6.64+0x30] ;  /* 0x0000302406037981 */ /* 0x000164000c1e1520 */
.L_x_305:
[----:B------:R-:W-:Y:S05]  /*f620*/  BSYNC B1 ;  /* 0x0000000000017941 */ /* 0x000fea0003800000 */
.L_x_304:
        /* <DEDUP_REMOVED lines=9> */
.L_x_307:
[----:B------:R-:W-:Y:S05]  /*f6c0*/  BSYNC B1 ;  /* 0x0000000000017941 */ /* 0x000fea0003800000 */
.L_x_306:
        /* <DEDUP_REMOVED lines=9> */
.L_x_309:
[----:B------:R-:W-:Y:S05]  /*f760*/  BSYNC B1 ;  /* 0x0000000000017941 */ /* 0x000fea0003800000 */
.L_x_308:
[----:B-----5:R-:W-:Y:S01]  /*f770*/  HADD2.F32 R5, -RZ, R3.H0_H0 ;  /* 0x20000003ff057230 */ /* 0x020fe20000004100 */
[----:B------:R-:W-:Y:S01]  /*f780*/  ISETP.GT.AND P2, PT, R0, 0x19, P1 ;  /* 0x000000190000780c */ /* 0x000fe20000f44270 */
[----:B0-----:R-:W-:Y:S01]  /*f790*/  @P3 IMAD.MOV.U32 R4, RZ, RZ, R158 ;  /* 0x000000ffff043224 */ /* 0x001fe200078e009e */
[----:B------:R-:W-:Y:S02]  /*f7a0*/  BSSY B1, `(.L_x_310) ;  /* 0x0000009000017945 */ /* 0x000fe40003800000 */
[----:B------:R-:W-:-:S04]  /*f7b0*/  FMUL R5, R5, R16 ;  /* 0x0000001005057220 */ /* 0x000fc80000400000 */
[----:B------:R-:W-:-:S05]  /*f7c0*/  FFMA R5, R38, R2, R5 ;  /* 0x0000000226057223 */ /* 0x000fca0000000005 */
[----:B------:R-:W-:-:S04]  /*f7d0*/  F2FP.F16.F32.PACK_AB R5, RZ, R5 ;  /* 0x00000005ff05723e */ /* 0x000fc800000000ff */
[----:B------:R-:W-:Y:S02]  /*f7e0*/  PRMT R10, R5, 0x7610, R10 ;  /* 0x00007610050a7816 */ /* 0x000fe4000000000a */
[----:B------:R-:W-:-:S05]  /*f7f0*/  @P3 MOV R5, R159 ;  /* 0x0000009f00053202 */ /* 0x000fca0000000f00 */
[----:B------:R0:W-:Y:S01]  /*f800*/  @P3 STG.E.U16 desc[UR36][R4.64+0x30], R10 ;  /* 0x0000300a04003986 */ /* 0x0001e2000c101524 */
[----:B------:R-:W-:Y:S05]  /*f810*/  @!P2 BRA `(.L_x_311) ;  /* 0x000000000004a947 */ /* 0x000fea0003800000 */
[----:B------:R0:W5:Y:S02]  /*f820*/  LDG.E.LTC128B.U16 R3, desc[UR36][R12.64+0x32] ;  /* 0x000032240c037981 */ /* 0x000164000c1e1520 */
.L_x_311:
[----:B------:R-:W-:Y:S05]  /*f830*/  BSYNC B1 ;  /* 0x0000000000017941 */ /* 0x000fea0003800000 */
.L_x_310:
[----:B0----5:R-:W-:Y:S01]  /*f840*/  HADD2.F32 R5, -RZ, R3.H0_H0 ;  /* 0x20000003ff057230 */ /* 0x021fe20000004100 */
[----:B------:R-:W-:Y:S01]  /*f850*/  ISETP.GT.AND P3, PT, R0, 0x20, P0 ;  /* 0x000000200000780c */ /* 0x000fe20000764270 */
[----:B------:R-:W-:Y:S03]  /*f860*/  BSSY B1, `(.L_x_312) ;  /* 0x000000a000017945 */ /* 0x000fe60003800000 */
[----:B------:R-:W-:Y:S01]  /*f870*/  FMUL R4, R5, R16 ;  /* 0x0000001005047220 */ /* 0x000fe20000400000 */
[----:B------:R-:W-:-:S03]  /*f880*/  @P2 IMAD.MOV.U32 R5, RZ, RZ, R159 ;  /* 0x000000ffff052224 */ /* 0x000fc600078e009f */
[----:B------:R-:W-:-:S05]  /*f890*/  FFMA R4, R39, R2, R4 ;  /* 0x0000000227047223 */ /* 0x000fca0000000004 */
[----:B------:R-:W-:-:S04]  /*f8a0*/  F2FP.F16.F32.PACK_AB R4, RZ, R4 ;  /* 0x00000004ff04723e */ /* 0x000fc800000000ff */
[----:B------:R-:W-:Y:S01]  /*f8b0*/  PRMT R10, R4, 0x7610, R10 ;  /* 0x00007610040a7816 */ /* 0x000fe2000000000a */
[----:B------:R-:W-:-:S05]  /*f8c0*/  @P2 IMAD.MOV.U32 R4, RZ, RZ, R158 ;  /* 0x000000ffff042224 */ /* 0x000fca00078e009e */
[----:B------:R0:W-:Y:S01]  /*f8d0*/  @P2 STG.E.U16 desc[UR36][R4.64+0x32], R10 ;  /* 0x0000320a04002986 */ /* 0x0001e2000c101524 */
[----:B------:R-:W-:Y:S05]  /*f8e0*/  @!P3 BRA `(.L_x_313) ;  /* 0x000000000004b947 */ /* 0x000fea0003800000 */
[----:B------:R0:W5:Y:S02]  /*f8f0*/  LDG.E.LTC128B.U16 R3, desc[UR36][R6.64+0x40] ;  /* 0x0000402406037981 */ /* 0x000164000c1e1520 */
.L_x_313:
[----:B------:R-:W-:Y:S05]  /*f900*/  BSYNC B1 ;  /* 0x0000000000017941 */ /* 0x000fea0003800000 */
.L_x_312:
        /* <DEDUP_REMOVED lines=9> */
.L_x_315:
[----:B------:R-:W-:Y:S05]  /*f9a0*/  BSYNC B1 ;  /* 0x0000000000017941 */ /* 0x000fea0003800000 */
.L_x_314:
        /* <DEDUP_REMOVED lines=9> */
.L_x_317:
[----:B------:R-:W-:Y:S05]  /*fa40*/  BSYNC B1 ;  /* 0x0000000000017941 */ /* 0x000fea0003800000 */
.L_x_316:
[----:B-----5:R-:W-:Y:S01]  /*fa50*/  HADD2.F32 R5, -RZ, R3.H0_H0 ;  /* 0x20000003ff057230 */ /* 0x020fe20000004100 */
[----:B0-----:R-:W-:Y:S01]  /*fa60*/  @P3 MOV R4, R158 ;  /* 0x0000009e00043202 */ /* 0x001fe20000000f00 */
[----:B------:R-:W-:Y:S01]  /*fa70*/  BSSY B1, `(.L_x_318) ;  /* 0x000000a000017945 */ /* 0x000fe20003800000 */
[----:B------:R-:W-:Y:S02]  /*fa80*/  ISETP.GT.AND P2, PT, R0, 0x21, P1 ;  /* 0x000000210000780c */ /* 0x000fe40000f44270 */
[----:B------:R-:W-:-:S04]  /*fa90*/  FMUL R5, R5, R16 ;  /* 0x0000001005057220 */ /* 0x000fc80000400000 */
[----:B------:R-:W-:-:S05]  /*faa0*/  FFMA R5, R42, R2, R5 ;  /* 0x000000022a057223 */ /* 0x000fca0000000005 */
[----:B------:R-:W-:-:S04]  /*fab0*/  F2FP.F16.F32.PACK_AB R5, RZ, R5 ;  /* 0x00000005ff05723e */ /* 0x000fc800000000ff */
[----:B------:R-:W-:Y:S01]  /*fac0*/  PRMT R10, R5, 0x7610, R10 ;  /* 0x00007610050a7816 */ /* 0x000fe2000000000a */
[----:B------:R-:W-:-:S05]  /*fad0*/  @P3 IMAD.MOV.U32 R5, RZ, RZ, R159 ;  /* 0x000000ffff053224 */ /* 0x000fca00078e009f */
[----:B------:R0:W-:Y:S01]  /*fae0*/  @P3 STG.E.U16 desc[UR36][R4.64+0x40], R10 ;  /* 0x0000400a04003986 */ /* 0x0001e2000c101524 */
[----:B------:R-:W-:Y:S05]  /*faf0*/  @!P2 BRA `(.L_x_319) ;  /* 0x000000000004a947 */ /* 0x000fea0003800000 */
[----:B------:R0:W5:Y:S02]  /*fb00*/  LDG.E.LTC128B.U16 R3, desc[UR36][R12.64+0x42] ;  /* 0x000042240c037981 */ /* 0x000164000c1e1520 */
.L_x_319:
[----:B------:R-:W-:Y:S05]  /*fb10*/  BSYNC B1 ;  /* 0x0000000000017941 */ /* 0x000fea0003800000 */
.L_x_318:
[----:B0----5:R-:W-:Y:S01]  /*fb20*/  HADD2.F32 R5, -RZ, R3.H0_H0 ;  /* 0x20000003ff057230 */ /* 0x021fe20000004100 */
[----:B------:R-:W-:Y:S01]  /*fb30*/  ISETP.GT.AND P3, PT, R0, 0x28, P0 ;  /* 0x000000280000780c */ /* 0x000fe20000764270 */
[----:B------:R-:W-:Y:S03]  /*fb40*/  BSSY B1, `(.L_x_320) ;  /* 0x000000a000017945 */ /* 0x000fe60003800000 */
[----:B------:R-:W-:Y:S01]  /*fb50*/  FMUL R4, R5, R16 ;  /* 0x0000001005047220 */ /* 0x000fe20000400000 */
[----:B------:R-:W-:-:S03]  /*fb60*/  @P2 MOV R5, R159 ;  /* 0x0000009f00052202 */ /* 0x000fc60000000f00 */
[----:B------:R-:W-:-:S05]  /*fb70*/  FFMA R4, R43, R2, R4 ;  /* 0x000000022b047223 */ /* 0x000fca0000000004 */
[----:B------:R-:W-:-:S04]  /*fb80*/  F2FP.F16.F32.PACK_AB R4, RZ, R4 ;  /* 0x00000004ff04723e */ /* 0x000fc800000000ff */
[----:B------:R-:W-:Y:S01]  /*fb90*/  PRMT R10, R4, 0x7610, R10 ;  /* 0x00007610040a7816 */ /* 0x000fe2000000000a */
[----:B------:R-:W-:-:S05]  /*fba0*/  @P2 IMAD.MOV.U32 R4, RZ, RZ, R158 ;  /* 0x000000ffff042224 */ /* 0x000fca00078e009e */
[----:B------:R0:W-:Y:S01]  /*fbb0*/  @P2 STG.E.U16 desc[UR36][R4.64+0x42], R10 ;  /* 0x0000420a04002986 */ /* 0x0001e2000c101524 */
[----:B------:R-:W-:Y:S05]  /*fbc0*/  @!P3 BRA `(.L_x_321) ;  /* 0x000000000004b947 */ /* 0x000fea0003800000 */
[----:B------:R0:W5:Y:S02]  /*fbd0*/  LDG.E.LTC128B.U16 R3, desc[UR36][R6.64+0x50] ;  /* 0x0000502406037981 */ /* 0x000164000c1e1520 */
.L_x_321:
[----:B------:R-:W-:Y:S05]  /*fbe0*/  BSYNC B1 ;  /* 0x0000000000017941 */ /* 0x000fea0003800000 */
.L_x_320:
        /* <DEDUP_REMOVED lines=9> */
.L_x_323:
[----:B------:R-:W-:Y:S05]  /*fc80*/  BSYNC B1 ;  /* 0x0000000000017941 */ /* 0x000fea0003800000 */
.L_x_322:
        /* <DEDUP_REMOVED lines=9> */
.L_x_325:
[----:B------:R-:W-:Y:S05]  /*fd20*/  BSYNC B1 ;  /* 0x0000000000017941 */ /* 0x000fea0003800000 */
.L_x_324:
[----:B-----5:R-:W-:Y:S01]  /*fd30*/  HADD2.F32 R5, -RZ, R3.H0_H0 ;  /* 0x20000003ff057230 */ /* 0x020fe20000004100 */
[----:B------:R-:W-:Y:S01]  /*fd40*/  ISETP.GT.AND P2, PT, R0, 0x29, P1 ;  /* 0x000000290000780c */ /* 0x000fe20000f44270 */
[----:B0-----:R-:W-:Y:S01]  /*fd50*/  @P3 IMAD.MOV.U32 R4, RZ, RZ, R158 ;  /* 0x000000ffff043224 */ /* 0x001fe200078e009e */
[----:B------:R-:W-:Y:S02]  /*fd60*/  BSSY B1, `(.L_x_326) ;  /* 0x0000009000017945 */ /* 0x000fe40003800000 */
        /* <DEDUP_REMOVED lines=8> */
.L_x_327:
[----:B------:R-:W-:Y:S05]  /*fdf0*/  BSYNC B1 ;  /* 0x0000000000017941 */ /* 0x000fea0003800000 */
.L_x_326:
        /* <DEDUP_REMOVED lines=12> */
.L_x_329:
[----:B------:R-:W-:Y:S05]  /*fec0*/  BSYNC B1 ;  /* 0x0000000000017941 */ /* 0x000fea0003800000 */
.L_x_328:
        /* <DEDUP_REMOVED lines=9> */
.L_x_331:
[----:B------:R-:W-:Y:S05]  /*ff60*/  BSYNC B1 ;  /* 0x0000000000017941 */ /* 0x000fea0003800000 */
.L_x_330:
        /* <DEDUP_REMOVED lines=9> */
.L_x_333:
[----:B------:R-:W-:Y:S05]  /*10000*/  BSYNC B1 ;  /* 0x0000000000017941 */ /* 0x000fea0003800000 */
.L_x_332:
        /* <DEDUP_REMOVED lines=12> */
.L_x_335:
[----:B------:R-:W-:Y:S05]  /*100d0*/  BSYNC B1 ;  /* 0x0000000000017941 */ /* 0x000fea0003800000 */
.L_x_334:
        /* <DEDUP_REMOVED lines=12> */
.L_x_337:
[----:B------:R-:W-:Y:S05]  /*101a0*/  BSYNC B1 ;  /* 0x0000000000017941 */ /* 0x000fea0003800000 */
.L_x_336:
        /* <DEDUP_REMOVED lines=9> */
.L_x_339:
[----:B------:R-:W-:Y:S05]  /*10240*/  BSYNC B1 ;  /* 0x0000000000017941 */ /* 0x000fea0003800000 */
.L_x_338:
        /* <DEDUP_REMOVED lines=9> */
.L_x_341:
[----:B------:R-:W-:Y:S05]  /*102e0*/  BSYNC B1 ;  /* 0x0000000000017941 */ /* 0x000fea0003800000 */
.L_x_340:
        /* <DEDUP_REMOVED lines=12> */
.L_x_343:
[----:B------:R-:W-:Y:S05]  /*103b0*/  BSYNC B1 ;  /* 0x0000000000017941 */ /* 0x000fea0003800000 */
.L_x_342:
        /* <DEDUP_REMOVED lines=12> */
.L_x_345:
[----:B------:R-:W-:Y:S05]  /*10480*/  BSYNC B1 ;  /* 0x0000000000017941 */ /* 0x000fea0003800000 */
.L_x_344:
        /* <DEDUP_REMOVED lines=9> */
.L_x_347:
[----:B------:R-:W-:Y:S05]  /*10520*/  BSYNC B1 ;  /* 0x0000000000017941 */ /* 0x000fea0003800000 */
.L_x_346:
        /* <DEDUP_REMOVED lines=9> */
.L_x_349:
[----:B------:R-:W-:Y:S05]  /*105c0*/  BSYNC B1 ;  /* 0x0000000000017941 */ /* 0x000fea0003800000 */
.L_x_348:
        /* <DEDUP_REMOVED lines=12> */
.L_x_351:
[----:B------:R-:W-:Y:S05]  /*10690*/  BSYNC B1 ;  /* 0x0000000000017941 */ /* 0x000fea0003800000 */
.L_x_350:
        /* <DEDUP_REMOVED lines=12> */
.L_x_353:
[----:B------:R-:W-:Y:S05]  /*10760*/  BSYNC B1 ;  /* 0x0000000000017941 */ /* 0x000fea0003800000 */
.L_x_352:
        /* <DEDUP_REMOVED lines=9> */
.L_x_355:
[----:B------:R-:W-:Y:S05]  /*10800*/  BSYNC B1 ;  /* 0x0000000000017941 */ /* 0x000fea0003800000 */
.L_x_354:
        /* <DEDUP_REMOVED lines=9> */
.L_x_357:
[----:B------:R-:W-:Y:S05]  /*108a0*/  BSYNC B1 ;  /* 0x0000000000017941 */ /* 0x000fea0003800000 */
.L_x_356:
        /* <DEDUP_REMOVED lines=12> */
.L_x_359:
[----:B------:R-:W-:Y:S05]  /*10970*/  BSYNC B1 ;  /* 0x0000000000017941 */ /* 0x000fea0003800000 */
.L_x_358:
        /* <DEDUP_REMOVED lines=12> */
.L_x_361:
[----:B------:R-:W-:Y:S05]  /*10a40*/  BSYNC B1 ;  /* 0x0000000000017941 */ /* 0x000fea0003800000 */
.L_x_360:
        /* <DEDUP_REMOVED lines=9> */
.L_x_363:
[----:B------:R-:W-:Y:S05]  /*10ae0*/  BSYNC B1 ;  /* 0x0000000000017941 */ /* 0x000fea0003800000 */
.L_x_362:
        /* <DEDUP_REMOVED lines=9> */
.L_x_365:
[----:B------:R-:W-:Y:S05]  /*10b80*/  BSYNC B1 ;  /* 0x0000000000017941 */ /* 0x000fea0003800000 */
.L_x_364:
        /* <DEDUP_REMOVED lines=12> */
.L_x_367:
[----:B------:R-:W-:Y:S05]  /*10c50*/  BSYNC B1 ;  /* 0x0000000000017941 */ /* 0x000fea0003800000 */
.L_x_366:
        /* <DEDUP_REMOVED lines=12> */
.L_x_369:
[----:B------:R-:W-:Y:S05]  /*10d20*/  BSYNC B1 ;  /* 0x0000000000017941 */ /* 0x000fea0003800000 */
.L_x_368:
        /* <DEDUP_REMOVED lines=9> */
.L_x_371:
[----:B------:R-:W-:Y:S05]  /*10dc0*/  BSYNC B1 ;  /* 0x0000000000017941 */ /* 0x000fea0003800000 */
.L_x_370:
        /* <DEDUP_REMOVED lines=9> */
.L_x_373:
[----:B------:R-:W-:Y:S05]  /*10e60*/  BSYNC B1 ;  /* 0x0000000000017941 */ /* 0x000fea0003800000 */
.L_x_372:
        /* <DEDUP_REMOVED lines=12> */
.L_x_375:
[----:B------:R-:W-:Y:S05]  /*10f30*/  BSYNC B1 ;  /* 0x0000000000017941 */ /* 0x000fea0003800000 */
.L_x_374:
        /* <DEDUP_REMOVED lines=12> */
.L_x_377:
[----:B------:R-:W-:Y:S05]  /*11000*/  BSYNC B1 ;  /* 0x0000000000017941 */ /* 0x000fea0003800000 */
.L_x_376:
        /* <DEDUP_REMOVED lines=9> */
.L_x_379:
[----:B------:R-:W-:Y:S05]  /*110a0*/  BSYNC B1 ;  /* 0x0000000000017941 */ /* 0x000fea0003800000 */
.L_x_378:
        /* <DEDUP_REMOVED lines=9> */
.L_x_381:
[----:B------:R-:W-:Y:S05]  /*11140*/  BSYNC B1 ;  /* 0x0000000000017941 */ /* 0x000fea0003800000 */
.L_x_380:
        /* <DEDUP_REMOVED lines=12> */
.L_x_383:
[----:B------:R-:W-:Y:S05]  /*11210*/  BSYNC B1 ;  /* 0x0000000000017941 */ /* 0x000fea0003800000 */
.L_x_382:
        /* <DEDUP_REMOVED lines=12> */
.L_x_385:
[----:B------:R-:W-:Y:S05]  /*112e0*/  BSYNC B1 ;  /* 0x0000000000017941 */ /* 0x000fea0003800000 */
.L_x_384:
        /* <DEDUP_REMOVED lines=9> */
.L_x_387:
[----:B------:R-:W-:Y:S05]  /*11380*/  BSYNC B1 ;  /* 0x0000000000017941 */ /* 0x000fea0003800000 */
.L_x_386:
        /* <DEDUP_REMOVED lines=9> */
.L_x_389:
[----:B------:R-:W-:Y:S05]  /*11420*/  BSYNC B1 ;  /* 0x0000000000017941 */ /* 0x000fea0003800000 */
.L_x_388:
        /* <DEDUP_REMOVED lines=12> */
.L_x_391:
[----:B------:R-:W-:Y:S05]  /*114f0*/  BSYNC B1 ;  /* 0x0000000000017941 */ /* 0x000fea0003800000 */
.L_x_390:
        /* <DEDUP_REMOVED lines=12> */
.L_x_393:
[----:B------:R-:W-:Y:S05]  /*115c0*/  BSYNC B1 ;  /* 0x0000000000017941 */ /* 0x000fea0003800000 */
.L_x_392:
        /* <DEDUP_REMOVED lines=9> */
.L_x_395:
[----:B------:R-:W-:Y:S05]  /*11660*/  BSYNC B1 ;  /* 0x0000000000017941 */ /* 0x000fea0003800000 */
.L_x_394:
        /* <DEDUP_REMOVED lines=9> */
.L_x_397:
[----:B------:R-:W-:Y:S05]  /*11700*/  BSYNC B1 ;  /* 0x0000000000017941 */ /* 0x000fea0003800000 */
.L_x_396:
        /* <DEDUP_REMOVED lines=12> */
.L_x_399:
[----:B------:R-:W-:Y:S05]  /*117d0*/  BSYNC B1 ;  /* 0x0000000000017941 */ /* 0x000fea0003800000 */
.L_x_398:
        /* <DEDUP_REMOVED lines=12> */
.L_x_401:
[----:B------:R-:W-:Y:S05]  /*118a0*/  BSYNC B1 ;  /* 0x0000000000017941 */ /* 0x000fea0003800000 */
.L_x_400:
        /* <DEDUP_REMOVED lines=9> */
.L_x_403:
[----:B------:R-:W-:Y:S05]  /*11940*/  BSYNC B1 ;  /* 0x0000000000017941 */ /* 0x000fea0003800000 */
.L_x_402:
        /* <DEDUP_REMOVED lines=9> */
.L_x_405:
[----:B------:R-:W-:Y:S05]  /*119e0*/  BSYNC B1 ;  /* 0x0000000000017941 */ /* 0x000fea0003800000 */
.L_x_404:
        /* <DEDUP_REMOVED lines=12> */
.L_x_407:
[----:B------:R-:W-:Y:S05]  /*11ab0*/  BSYNC B1 ;  /* 0x0000000000017941 */ /* 0x000fea0003800000 */
.L_x_406:
        /* <DEDUP_REMOVED lines=12> */
.L_x_409:
[----:B------:R-:W-:Y:S05]  /*11b80*/  BSYNC B1 ;  /* 0x0000000000017941 */ /* 0x000fea0003800000 */
.L_x_408:
        /* <DEDUP_REMOVED lines=9> */
.L_x_411:
[----:B------:R-:W-:Y:S05]  /*11c20*/  BSYNC B1 ;  /* 0x0000000000017941 */ /* 0x000fea0003800000 */
.L_x_410:
        /* <DEDUP_REMOVED lines=9> */
.L_x_413:
[----:B------:R-:W-:Y:S05]  /*11cc0*/  BSYNC B1 ;  /* 0x0000000000017941 */ /* 0x000fea0003800000 */
.L_x_412:
        /* <DEDUP_REMOVED lines=12> */
.L_x_415:
[----:B------:R-:W-:Y:S05]  /*11d90*/  BSYNC B1 ;  /* 0x0000000000017941 */ /* 0x000fea0003800000 */
.L_x_414:
        /* <DEDUP_REMOVED lines=12> */
.L_x_417:
[----:B------:R-:W-:Y:S05]  /*11e60*/  BSYNC B1 ;  /* 0x0000000000017941 */ /* 0x000fea0003800000 */
.L_x_416:
        /* <DEDUP_REMOVED lines=9> */
.L_x_419:
[----:B------:R-:W-:Y:S05]  /*11f00*/  BSYNC B1 ;  /* 0x0000000000017941 */ /* 0x000fea0003800000 */
.L_x_418:
        /* <DEDUP_REMOVED lines=9> */
.L_x_421:
[----:B------:R-:W-:Y:S05]  /*11fa0*/  BSYNC B1 ;  /* 0x0000000000017941 */ /* 0x000fea0003800000 */
.L_x_420:
        /* <DEDUP_REMOVED lines=12> */
.L_x_423:
[----:B------:R-:W-:Y:S05]  /*12070*/  BSYNC B1 ;  /* 0x0000000000017941 */ /* 0x000fea0003800000 */
.L_x_422:
        /* <DEDUP_REMOVED lines=12> */
.L_x_425:
[----:B------:R-:W-:Y:S05]  /*12140*/  BSYNC B1 ;  /* 0x0000000000017941 */ /* 0x000fea0003800000 */
.L_x_424:
        /* <DEDUP_REMOVED lines=9> */
.L_x_427:
[----:B------:R-:W-:Y:S05]  /*121e0*/  BSYNC B1 ;  /* 0x0000000000017941 */ /* 0x000fea0003800000 */
.L_x_426:
        /* <DEDUP_REMOVED lines=9> */
.L_x_429:
[----:B------:R-:W-:Y:S05]  /*12280*/  BSYNC B1 ;  /* 0x0000000000017941 */ /* 0x000fea0003800000 */
.L_x_428:
        /* <DEDUP_REMOVED lines=12> */
.L_x_431:
[----:B------:R-:W-:Y:S05]  /*12350*/  BSYNC B1 ;  /* 0x0000000000017941 */ /* 0x000fea0003800000 */
.L_x_430:
        /* <DEDUP_REMOVED lines=12> */
.L_x_433:
[----:B------:R-:W-:Y:S05]  /*12420*/  BSYNC B1 ;  /* 0x0000000000017941 */ /* 0x000fea0003800000 */
.L_x_432:
        /* <DEDUP_REMOVED lines=9> */
.L_x_435:
[----:B------:R-:W-:Y:S05]  /*124c0*/  BSYNC B1 ;  /* 0x0000000000017941 */ /* 0x000fea0003800000 */
.L_x_434:
        /* <DEDUP_REMOVED lines=9> */
.L_x_437:
[----:B------:R-:W-:Y:S05]  /*12560*/  BSYNC B1 ;  /* 0x0000000000017941 */ /* 0x000fea0003800000 */
.L_x_436:
        /* <DEDUP_REMOVED lines=12> */
.L_x_439:
[----:B------:R-:W-:Y:S05]  /*12630*/  BSYNC B1 ;  /* 0x0000000000017941 */ /* 0x000fea0003800000 */
.L_x_438:
        /* <DEDUP_REMOVED lines=12> */
.L_x_441:
[----:B------:R-:W-:Y:S05]  /*12700*/  BSYNC B1 ;  /* 0x0000000000017941 */ /* 0x000fea0003800000 */
.L_x_440:
        /* <DEDUP_REMOVED lines=9> */
.L_x_443:
[----:B------:R-:W-:Y:S05]  /*127a0*/  BSYNC B1 ;  /* 0x0000000000017941 */ /* 0x000fea0003800000 */
.L_x_442:
        /* <DEDUP_REMOVED lines=9> */
.L_x_445:
[----:B------:R-:W-:Y:S05]  /*12840*/  BSYNC B1 ;  /* 0x0000000000017941 */ /* 0x000fea0003800000 */
.L_x_444:
        /* <DEDUP_REMOVED lines=12> */
.L_x_447:
[----:B------:R-:W-:Y:S05]  /*12910*/  BSYNC B1 ;  /* 0x0000000000017941 */ /* 0x000fea0003800000 */
.L_x_446:
        /* <DEDUP_REMOVED lines=12> */
.L_x_449:
[----:B------:R-:W-:Y:S05]  /*129e0*/  BSYNC B1 ;  /* 0x0000000000017941 */ /* 0x000fea0003800000 */
.L_x_448:
        /* <DEDUP_REMOVED lines=9> */
.L_x_451:
[----:B------:R-:W-:Y:S05]  /*12a80*/  BSYNC B1 ;  /* 0x0000000000017941 */ /* 0x000fea0003800000 */
.L_x_450:
        /* <DEDUP_REMOVED lines=9> */
.L_x_453:
[----:B------:R-:W-:Y:S05]  /*12b20*/  BSYNC B1 ;  /* 0x0000000000017941 */ /* 0x000fea0003800000 */
.L_x_452:
        /* <DEDUP_REMOVED lines=12> */
.L_x_455:
[----:B------:R-:W-:Y:S05]  /*12bf0*/  BSYNC B1 ;  /* 0x0000000000017941 */ /* 0x000fea0003800000 */
.L_x_454:
        /* <DEDUP_REMOVED lines=12> */
.L_x_457:
[----:B------:R-:W-:Y:S05]  /*12cc0*/  BSYNC B1 ;  /* 0x0000000000017941 */ /* 0x000fea0003800000 */
.L_x_456:
        /* <DEDUP_REMOVED lines=9> */
.L_x_459:
[----:B------:R-:W-:Y:S05]  /*12d60*/  BSYNC B1 ;  /* 0x0000000000017941 */ /* 0x000fea0003800000 */
.L_x_458:
        /* <DEDUP_REMOVED lines=9> */
.L_x_461:
[----:B------:R-:W-:Y:S05]  /*12e00*/  BSYNC B1 ;  /* 0x0000000000017941 */ /* 0x000fea0003800000 */
.L_x_460:
        /* <DEDUP_REMOVED lines=12> */
.L_x_463:
[----:B------:R-:W-:Y:S05]  /*12ed0*/  BSYNC B1 ;  /* 0x0000000000017941 */ /* 0x000fea0003800000 */
.L_x_462:
        /* <DEDUP_REMOVED lines=12> */
.L_x_465:
[----:B------:R-:W-:Y:S05]  /*12fa0*/  BSYNC B1 ;  /* 0x0000000000017941 */ /* 0x000fea0003800000 */
.L_x_464:
        /* <DEDUP_REMOVED lines=9> */
.L_x_467:
[----:B------:R-:W-:Y:S05]  /*13040*/  BSYNC B1 ;  /* 0x0000000000017941 */ /* 0x000fea0003800000 */
.L_x_466:
        /* <DEDUP_REMOVED lines=9> */
.L_x_469:
[----:B------:R-:W-:Y:S05]  /*130e0*/  BSYNC B1 ;  /* 0x0000000000017941 */ /* 0x000fea0003800000 */
.L_x_468:
        /* <DEDUP_REMOVED lines=12> */
.L_x_471:
[----:B------:R-:W-:Y:S05]  /*131b0*/  BSYNC B1 ;  /* 0x0000000000017941 */ /* 0x000fea0003800000 */
.L_x_470:
        /* <DEDUP_REMOVED lines=12> */
.L_x_473:
[----:B------:R-:W-:Y:S05]  /*13280*/  BSYNC B1 ;  /* 0x0000000000017941 */ /* 0x000fea0003800000 */
.L_x_472:
        /* <DEDUP_REMOVED lines=9> */
.L_x_475:
[----:B------:R-:W-:Y:S05]  /*13320*/  BSYNC B1 ;  /* 0x0000000000017941 */ /* 0x000fea0003800000 */
.L_x_474:
        /* <DEDUP_REMOVED lines=9> */
.L_x_477:
[----:B------:R-:W-:Y:S05]  /*133c0*/  BSYNC B1 ;  /* 0x0000000000017941 */ /* 0x000fea0003800000 */
.L_x_476:
        /* <DEDUP_REMOVED lines=12> */
.L_x_479:
[----:B------:R-:W-:Y:S05]  /*13490*/  BSYNC B1 ;  /* 0x0000000000017941 */ /* 0x000fea0003800000 */
.L_x_478:
        /* <DEDUP_REMOVED lines=12> */
.L_x_481:
[----:B------:R-:W-:Y:S05]  /*13560*/  BSYNC B1 ;  /* 0x0000000000017941 */ /* 0x000fea0003800000 */
.L_x_480:
        /* <DEDUP_REMOVED lines=9> */
.L_x_483:
[----:B------:R-:W-:Y:S05]  /*13600*/  BSYNC B1 ;  /* 0x0000000000017941 */ /* 0x000fea0003800000 */
.L_x_482:
        /* <DEDUP_REMOVED lines=9> */
.L_x_485:
[----:B------:R-:W-:Y:S05]  /*136a0*/  BSYNC B1 ;  /* 0x0000000000017941 */ /* 0x000fea0003800000 */
.L_x_484:
        /* <DEDUP_REMOVED lines=12> */
.L_x_487:
[----:B------:R-:W-:Y:S05]  /*13770*/  BSYNC B1 ;  /* 0x0000000000017941 */ /* 0x000fea0003800000 */
.L_x_486:
        /* <DEDUP_REMOVED lines=12> */
.L_x_489:
[----:B------:R-:W-:Y:S05]  /*13840*/  BSYNC B1 ;  /* 0x0000000000017941 */ /* 0x000fea0003800000 */
.L_x_488:
        /* <DEDUP_REMOVED lines=9> */
.L_x_491:
[----:B------:R-:W-:Y:S05]  /*138e0*/  BSYNC B1 ;  /* 0x0000000000017941 */ /* 0x000fea0003800000 */
.L_x_490:
        /* <DEDUP_REMOVED lines=9> */
.L_x_493:
[----:B------:R-:W-:Y:S05]  /*13980*/  BSYNC B1 ;  /* 0x0000000000017941 */ /* 0x000fea0003800000 */
.L_x_492:
        /* <DEDUP_REMOVED lines=12> */
.L_x_495:
[----:B------:R-:W-:Y:S05]  /*13a50*/  BSYNC B1 ;  /* 0x0000000000017941 */ /* 0x000fea0003800000 */
.L_x_494:
        /* <DEDUP_REMOVED lines=12> */
.L_x_497:
[----:B------:R-:W-:Y:S05]  /*13b20*/  BSYNC B1 ;  /* 0x0000000000017941 */ /* 0x000fea0003800000 */
.L_x_496:
        /* <DEDUP_REMOVED lines=9> */
.L_x_499:
[----:B------:R-:W-:Y:S05]  /*13bc0*/  BSYNC B1 ;  /* 0x0000000000017941 */ /* 0x000fea0003800000 */
.L_x_498:
        /* <DEDUP_REMOVED lines=9> */
.L_x_501:
[----:B------:R-:W-:Y:S05]  /*13c60*/  BSYNC B1 ;  /* 0x0000000000017941 */ /* 0x000fea0003800000 */
.L_x_500:
        /* <DEDUP_REMOVED lines=12> */
.L_x_503:
[----:B------:R-:W-:Y:S05]  /*13d30*/  BSYNC B1 ;  /* 0x0000000000017941 */ /* 0x000fea0003800000 */
.L_x_502:
        /* <DEDUP_REMOVED lines=12> */
.L_x_505:
[----:B------:R-:W-:Y:S05]  /*13e00*/  BSYNC B1 ;  /* 0x0000000000017941 */ /* 0x000fea0003800000 */
.L_x_504:
        /* <DEDUP_REMOVED lines=9> */
.L_x_507:
[----:B------:R-:W-:Y:S05]  /*13ea0*/  BSYNC B1 ;  /* 0x0000000000017941 */ /* 0x000fea0003800000 */
.L_x_506:
        /* <DEDUP_REMOVED lines=9> */
.L_x_509:
[----:B------:R-:W-:Y:S05]  /*13f40*/  BSYNC B1 ;  /* 0x0000000000017941 */ /* 0x000fea0003800000 */
.L_x_508:
        /* <DEDUP_REMOVED lines=12> */
.L_x_511:
[----:B------:R-:W-:Y:S05]  /*14010*/  BSYNC B1 ;  /* 0x0000000000017941 */ /* 0x000fea0003800000 */
.L_x_510:
        /* <DEDUP_REMOVED lines=12> */
.L_x_513:
[----:B------:R-:W-:Y:S05]  /*140e0*/  BSYNC B1 ;  /* 0x0000000000017941 */ /* 0x000fea0003800000 */
.L_x_512:
        /* <DEDUP_REMOVED lines=9> */
.L_x_515:
[----:B------:R-:W-:Y:S05]  /*14180*/  BSYNC B1 ;  /* 0x0000000000017941 */ /* 0x000fea0003800000 */
.L_x_514:
        /* <DEDUP_REMOVED lines=9> */
.L_x_517:
[----:B------:R-:W-:Y:S05]  /*14220*/  BSYNC B1 ;  /* 0x0000000000017941 */ /* 0x000fea0003800000 */
.L_x_516:
        /* <DEDUP_REMOVED lines=12> */
.L_x_519:
[----:B------:R-:W-:Y:S05]  /*142f0*/  BSYNC B1 ;  /* 0x0000000000017941 */ /* 0x000fea0003800000 */
.L_x_518:
        /* <DEDUP_REMOVED lines=12> */
.L_x_521:
[----:B------:R-:W-:Y:S05]  /*143c0*/  BSYNC B1 ;  /* 0x0000000000017941 */ /* 0x000fea0003800000 */
.L_x_520:
        /* <DEDUP_REMOVED lines=9> */
.L_x_523:
[----:B------:R-:W-:Y:S05]  /*14460*/  BSYNC B1 ;  /* 0x0000000000017941 */ /* 0x000fea0003800000 */
.L_x_522:
        /* <DEDUP_REMOVED lines=9> */
.L_x_525:
[----:B------:R-:W-:Y:S05]  /*14500*/  BSYNC B1 ;  /* 0x0000000000017941 */ /* 0x000fea0003800000 */
.L_x_524:
        /* <DEDUP_REMOVED lines=12> */
.L_x_527:
[----:B------:R-:W-:Y:S05]  /*145d0*/  BSYNC B1 ;  /* 0x0000000000017941 */ /* 0x000fea0003800000 */
.L_x_526:
        /* <DEDUP_REMOVED lines=12> */
.L_x_529:
[----:B------:R-:W-:Y:S05]  /*146a0*/  BSYNC B1 ;  /* 0x0000000000017941 */ /* 0x000fea0003800000 */
.L_x_528:
        /* <DEDUP_REMOVED lines=9> */
.L_x_531:
[----:B------:R-:W-:Y:S05]  /*14740*/  BSYNC B1 ;  /* 0x0000000000017941 */ /* 0x000fea0003800000 */
.L_x_530:
        /* <DEDUP_REMOVED lines=9> */
.L_x_533:
[----:B------:R-:W-:Y:S05]  /*147e0*/  BSYNC B1 ;  /* 0x0000000000017941 */ /* 0x000fea0003800000 */
.L_x_532:
[----:B-----5:R-:W-:Y:S01]  /*147f0*/  HADD2.F32 R5, -RZ, R3.H0_H0 ;  /* 0x20000003ff057230 */ /* 0x020fe20000004100 */
[----:B0-----:R-:W-:Y:S01]  /*14800*/  @P2 MOV R4, R158 ;  /* 0x0000009e00042202 */ /* 0x001fe20000000f00 */
[----:B------:R-:W-:Y:S01]  /*14810*/  BSSY B1, `(.L_x_534) ;  /* 0x000000a000017945 */ /* 0x000fe20003800000 */
[----:B------:R-:W-:Y:S02]  /*14820*/  ISETP.GT.AND P1, PT, R0, 0xf9, P1 ;  /* 0x000000f90000780c */ /* 0x000fe40000f24270 */
[----:B------:R-:W-:-:S04]  /*14830*/  FMUL R5, R5, R16 ;  /* 0x0000001005057220 */ /* 0x000fc80000400000 */
[----:B------:R-:W-:-:S05]  /*14840*/  FFMA R5, R150, R2, R5 ;  /* 0x0000000296057223 */ /* 0x000fca0000000005 */
[----:B------:R-:W-:-:S04]  /*14850*/  F2FP.F16.F32.PACK_AB R5, RZ, R5 ;  /* 0x00000005ff05723e */ /* 0x000fc800000000ff */
[----:B-1--4-:R-:W-:Y:S01]  /*14860*/  PRMT R6, R5, 0x7610, R6 ;  /* 0x0000761005067816 */ /* 0x012fe20000000006 */
[----:B------:R-:W-:-:S05]  /*14870*/  @P2 IMAD.MOV.U32 R5, RZ, RZ, R159 ;  /* 0x000000ffff052224 */ /* 0x000fca00078e009f */
[----:B------:R0:W-:Y:S01]  /*14880*/  @P2 STG.E.U16 desc[UR36][R4.64+0x1f0], R6 ;  /* 0x0001f00604002986 */ /* 0x0001e2000c101524 */
[----:B------:R-:W-:Y:S05]  /*14890*/  @!P1 BRA `(.L_x_535) ;  /* 0x0000000000049947 */ /* 0x000fea0003800000 */
[----:B------:R1:W5:Y:S02]  /*148a0*/  LDG.E.LTC128B.U16 R3, desc[UR36][R12.64+0x1f2] ;  /* 0x0001f2240c037981 */ /* 0x000364000c1e1520 */
.L_x_535:
[----:B------:R-:W-:Y:S05]  /*148b0*/  BSYNC B1 ;  /* 0x0000000000017941 */ /* 0x000fea0003800000 */
.L_x_534:
[----:B------:R-:W-:Y:S05]  /*148c0*/  @!P1 BRA `(.L_x_536) ;  /* 0x0000004c00b09947 */ /* 0x000fea0003800000 */
[----:B-----5:R-:W-:-:S05]  /*148d0*/  HADD2.F32 R3, -RZ, R3.H0_H0 ;  /* 0x20000003ff037230 */ /* 0x020fca0000004100 */
[----:B------:R-:W-:-:S04]  /*148e0*/  FMUL R0, R3, R16 ;  /* 0x0000001003007220 */ /* 0x000fc80000400000 */
[----:B------:R-:W-:-:S05]  /*148f0*/  FFMA R0, R151, R2, R0 ;  /* 0x0000000297007223 */ /* 0x000fca0000000000 */
[----:B------:R-:W-:-:S05]  /*14900*/  F2FP.F16.F32.PACK_AB R0, RZ, R0 ;  /* 0x00000000ff00723e */ /* 0x000fca00000000ff */
[----:B------:R4:W-:Y:S01]  /*14910*/  STG.E.U16 desc[UR36][R158.64+0x1f2], R0 ;  /* 0x0001f2009e007986 */ /* 0x0009e2000c101524 */
[----:B------:R-:W-:Y:S05]  /*14920*/  BRA `(.L_x_536) ;  /* 0x0000004c00987947 */ /* 0x000fea0003800000 */
.L_x_29:
[----:B------:R-:W2:Y:S01]  /*14930*/  LDL.LU R3, [R1] ;  /* 0x0000000001037983 */ /* 0x000ea20000300800 */
[----:B------:R-:W-:-:S03]  /*14940*/  ULDC.64 UR4, c[0x0][0x5c0] ;  /* 0x0001700000047ab9 */ /* 0x000fc60000000a00 */
[----:B------:R-:W3:Y:S04]  /*14950*/  LDL.LU R9, [R1+0x60] ;  /* 0x0000600001097983 */ /* 0x000ee80000300800 */
[----:B------:R-:W4:Y:S04]  /*14960*/  LDL.LU R11, [R1+0x8c] ;  /* 0x00008c00010b7983 */ /* 0x000f280000300800 */
[----:B------:R-:W5:Y:S04]  /*14970*/  LDL.LU R235, [R1+0x9c] ;  /* 0x00009c0001eb7983 */ /* 0x000f680000300800 */
        /* <DEDUP_REMOVED lines=75> */
[----:B------:R-:W5:Y:S01]  /*14e30*/  LDL.LU R158, [R1+0x1cc] ;  /* 0x0001cc00019e7983 */ /* 0x000f620000300800 */
[----:B--2---:R-:W-:-:S03]  /*14e40*/  FMUL R3, R3, R2 ;  /* 0x0000000203037220 */ /* 0x004fc60000400000 */
[----:B------:R-:W2:Y:S01]  /*14e50*/  LDL.LU R157, [R1+0x1d0] ;  /* 0x0001d000019d7983 */ /* 0x000ea20000300800 */
[----:B------:R-:W-:-:S03]  /*14e60*/  LEA R4, P0, R6, UR4, 0x1 ;  /* 0x0000000406047c11 */ /* 0x000fc6000f8008ff */
[----:B------:R-:W2:Y:S04]  /*14e70*/  LDL.LU R156, [R1+0x1d4] ;  /* 0x0001d400019c7983 */ /* 0x000ea80000300800 */
[----:B------:R-:W2:Y:S04]  /*14e80*/  LDL.LU R155, [R1+0x1d8] ;  /* 0x0001d800019b7983 */ /* 0x000ea80000300800 */
[----:B------:R-:W2:Y:S04]  /*14e90*/  LDL.LU R154, [R1+0x1dc] ;  /* 0x0001dc00019a7983 */ /* 0x000ea80000300800 */
[----:B------:R-:W2:Y:S01]  /*14ea0*/  LDL.LU R153, [R1+0x1e0] ;  /* 0x0001e00001997983 */ /* 0x000ea20000300800 */
[----:B------:R-:W-:-:S03]  /*14eb0*/  LEA.HI.X R5, R6, UR5, R10, 0x1, P0 ;  /* 0x0000000506057c11 */ /* 0x000fc600080f0c0a */
[----:B------:R-:W2:Y:S01]  /*14ec0*/  LDL.LU R152, [R1+0x1e4] ;  /* 0x0001e40001987983 */ /* 0x000ea20000300800 */
[----:B------:R-:W-:-:S03]  /*14ed0*/  F2FP.F16.F32.PACK_AB R3, RZ, R3 ;  /* 0x00000003ff03723e */ /* 0x000fc600000000ff */
[----:B------:R-:W2:Y:S04]  /*14ee0*/  LDL.LU R23, [R1+0x1e8] ;  /* 0x0001e80001177983 */ /* 0x000ea80000300800 */
[----:B------:R-:W2:Y:S04]  /*14ef0*/  LDL.LU R22, [R1+0x1ec] ;  /* 0x0001ec0001167983 */ /* 0x000ea80000300800 */
[----:B------:R-:W2:Y:S04]  /*14f00*/  LDL.LU R21, [R1+0x1f0] ;  /* 0x0001f00001157983 */ /* 0x000ea80000300800 */
[----:B------:R-:W2:Y:S04]  /*14f10*/  LDL.LU R20, [R1+0x1f4] ;  /* 0x0001f40001147983 */ /* 0x000ea80000300800 */
[----:B------:R-:W2:Y:S04]  /*14f20*/  LDL.LU R19, [R1+0x1f8] ;  /* 0x0001f80001137983 */ /* 0x000ea80000300800 */
[----:B------:R-:W2:Y:S04]  /*14f30*/  LDL.LU R18, [R1+0x1fc] ;  /* 0x0001fc0001127983 */ /* 0x000ea80000300800 */
[----:B------:R-:W3:Y:S04]  /*14f40*/  LDL.LU R7, [R1+0x8] ;  /* 0x0000080001077983 */ /* 0x000ee80000300800 */
[----:B------:R-:W4:Y:S04]  /*14f50*/  LDL.LU R6, [R1+0xc] ;  /* 0x00000c0001067983 */ /* 0x000f280000300800 */
[----:B------:R0:W-:Y:S04]  /*14f60*/  @P1 STG.E.U16 desc[UR36][R4.64], R3 ;  /* 0x0000000304001986 */ /* 0x0001e8000c101524 */
[----:B0-----:R-:W5:Y:S01]  /*14f70*/  LDL.LU R3, [R1+0x4] ;  /* 0x0000040001037983 */ /* 0x001f620000300800 */
[----:B------:R-:W-:Y:S01]  /*14f80*/  ISETP.GT.AND P0, PT, R0, 0x1, P3 ;  /* 0x000000010000780c */ /* 0x000fe20001f04270 */
[----:B------:R-:W-:Y:S01]  /*14f90*/  USHF.L.U32 UR5, UR8, 0x4, URZ ;  /* 0x0000000408057899 */ /* 0x000fe2000800063f */
[----:B------:R-:W-:Y:S01]  /*14fa0*/  ISETP.GT.AND P2, PT, R17, 0x8, PT ;  /* 0x000000081100780c */ /* 0x000fe20003f44270 */
[----:B------:R-:W-:Y:S01]  /*14fb0*/  USHF.L.U64.HI UR4, UR8, 0x4, UR9 ;  /* 0x0000000408047899 */ /* 0x000fe20008010209 */
[----:B---3--:R-:W-:-:S05]  /*14fc0*/  FMUL R7, R7, R2 ;  /* 0x0000000207077220 */ /* 0x008fca0000400000 */
[----:B------:R-:W-:-:S04]  /*14fd0*/  F2FP.F16.F32.PACK_AB R7, RZ, R7 ;  /* 0x00000007ff07723e */ /* 0x000fc800000000ff */
[----:B------:R-:W-:Y:S01]  /*14fe0*/  PRMT R8, R7, 0x7610, R8 ;  /* 0x0000761007087816 */ /* 0x000fe20000000008 */
[----:B-----5:R-:W-:-:S05]  /*14ff0*/  FMUL R3, R3, R2 ;  /* 0x0000000203037220 */ /* 0x020fca0000400000 */
[----:B------:R-:W-:-:S05]  /*15000*/  F2FP.F16.F32.PACK_AB R3, RZ, R3 ;  /* 0x00000003ff03723e */ /* 0x000fca00000000ff */
[----:B------:R4:W-:Y:S01]  /*15010*/  @P0 STG.E.U16 desc[UR36][R4.64+0x2], R3 ;  /* 0x0000020304000986 */ /* 0x0009e2000c101524 */
[----:B------:R-:W-:Y:S01]  /*15020*/  ISETP.GT.AND P0, PT, R0, RZ, P2 ;  /* 0x000000ff0000720c */ /* 0x000fe20001704270 */
[----:B----4-:R-:W-:Y:S01]  /*15030*/  FMUL R3, R6, R2 ;  /* 0x0000000206037220 */ /* 0x010fe20000400000 */
[----:B------:R-:W-:-:S04]  /*15040*/  IADD3 R6, P1, R4, UR5, RZ ;  /* 0x0000000504067c10 */ /* 0x000fc8000ff3e0ff */
[----:B------:R-:W-:Y:S02]  /*15050*/  IADD3.X R7, R5, UR4, RZ, P1, !PT ;  /* 0x0000000405077c10 */ /* 0x000fe40008ffe4ff */
[----:B------:R-:W-:-:S05]  /*15060*/  F2FP.F16.F32.PACK_AB R3, RZ, R3 ;  /* 0x00000003ff03723e */ /* 0x000fca00000000ff */
[----:B------:R0:W-:Y:S01]  /*15070*/  @P0 STG.E.U16 desc[UR36][R6.64], R8 ;  /* 0x0000000806000986 */ /* 0x0001e2000c101524 */
[----:B------:R-:W-:-:S03]  /*15080*/  ISETP.GT.AND P0, PT, R0, 0x1, P2 ;  /* 0x000000010000780c */ /* 0x000fc60001704270 */
[----:B0-----:R-:W3:Y:S10]  /*15090*/  LDL.LU R8, [R1+0x50] ;  /* 0x0000500001087983 */ /* 0x001ef40000300800 */
[----:B------:R0:W-:Y:S04]  /*150a0*/  @P0 STG.E.U16 desc[UR36][R6.64+0x2], R3 ;  /* 0x0000020306000986 */ /* 0x0001e8000c101524 */
[----:B0-----:R-:W4:Y:S01]  /*150b0*/  LDL.LU R3, [R1+0x10] ;  /* 0x0000100001037983 */ /* 0x001f220000300800 */
[----:B------:R-:W-:Y:S01]  /*150c0*/  ISETP.GT.AND P0, PT, R0, 0x8, P3 ;  /* 0x000000080000780c */ /* 0x000fe20001f04270 */
[----:B----4-:R-:W-:-:S05]  /*150d0*/  FMUL R3, R3, R2 ;  /* 0x0000000203037220 */ /* 0x010fca0000400000 */
[----:B------:R-:W-:-:S07]  /*150e0*/  F2FP.F16.F32.PACK_AB R3, RZ, R3 ;  /* 0x00000003ff03723e */ /* 0x000fce00000000ff */
        /* <DEDUP_REMOVED lines=73> */
[----:B---3--:R-:W-:-:S05]  /*15580*/  FMUL R8, R8, R2 ;  /* 0x0000000208087220 */ /* 0x008fca0000400000 */
[----:B------:R-:W-:Y:S01]  /*15590*/  F2FP.F16.F32.PACK_AB R8, RZ, R8 ;  /* 0x00000008ff08723e */ /* 0x000fe200000000ff */
[----:B----4-:R-:W-:-:S05]  /*155a0*/  FMUL R3, R3, R2 ;  /* 0x0000000203037220 */ /* 0x010fca0000400000 */
[----:B------:R-:W-:-:S05]  /*155b0*/  F2FP.F16.F32.PACK_AB R3, RZ, R3 ;  /* 0x00000003ff03723e */ /* 0x000fca00000000ff */
[----:B------:R0:W-:Y:S01]  /*155c0*/  @P0 STG.E.U16 desc[UR36][R6.64+0x42], R3 ;  /* 0x0000420306000986 */ /* 0x0001e2000c101524 */
[----:B------:R-:W-:-:S03]  /*155d0*/  ISETP.GT.AND P0, PT, R0, 0x28, P3 ;  /* 0x000000280000780c */ /* 0x000fc60001f04270 */
[----:B0-----:R-:W3:Y:S01]  /*155e0*/  LDL.LU R3, [R1+0x54] ;  /* 0x0000540001037983 */ /* 0x001ee20000300800 */
[----:B------:R-:W-:-:S09]  /*155f0*/  ISETP.GT.AND P1, PT, R0, 0x29, P3 ;  /* 0x000000290000780c */ /* 0x000fd20001f24270 */
[----:B------:R0:W-:Y:S04]  /*15600*/  @P0 STG.E.U16 desc[UR36][R4.64+0x50], R8 ;  /* 0x0000500804000986 */ /* 0x0001e8000c101524 */
[----:B0-----:R-:W4:Y:S01]  /*15610*/  LDL.LU R8, [R1+0x58] ;  /* 0x0000580001087983 */ /* 0x001f220000300800 */
[----:B---3--:R-:W-:-:S05]  /*15620*/  FMUL R3, R3, R2 ;  /* 0x0000000203037220 */ /* 0x008fca0000400000 */
[----:B------:R-:W-:-:S05]  /*15630*/  F2FP.F16.F32.PACK_AB R3, RZ, R3 ;  /* 0x00000003ff03723e */ /* 0x000fca00000000ff */
[----:B------:R0:W-:Y:S01]  /*15640*/  @P1 STG.E.U16 desc[UR36][R4.64+0x52], R3 ;  /* 0x0000520304001986 */ /* 0x0001e2000c101524 */
[----:B----4-:R-:W-:-:S05]  /*15650*/  FMUL R8, R8, R2 ;  /* 0x0000000208087220 */ /* 0x010fca0000400000 */
[----:B------:R-:W-:Y:S01]  /*15660*/  F2FP.F16.F32.PACK_AB R8, RZ, R8 ;  /* 0x00000008ff08723e */ /* 0x000fe200000000ff */
[----:B0-----:R-:W3:Y:S03]  /*15670*/  LDL.LU R3, [R1+0x5c] ;  /* 0x00005c0001037983 */ /* 0x001ee60000300800 */
[----:B------:R-:W-:Y:S02]  /*15680*/  PRMT R10, R8, 0x7610, R10 ;  /* 0x00007610080a7816 */ /* 0x000fe4000000000a */
[----:B------:R-:W4:Y:S01]  /*15690*/  LDL.LU R8, [R1+0x64] ;  /* 0x0000640001087983 */ /* 0x000f220000300800 */
[C---:B------:R-:W-:Y:S02]  /*156a0*/  ISETP.GT.AND P1, PT, R0.reuse, 0x28, P2 ;  /* 0x000000280000780c */ /* 0x040fe40001724270 */
[C---:B------:R-:W-:Y:S02]  /*156b0*/  ISETP.GT.AND P4, PT, R0.reuse, 0x29, P2 ;  /* 0x000000290000780c */ /* 0x040fe40001784270 */
[C---:B------:R-:W-:Y:S01]  /*156c0*/  ISETP.GT.AND P5, PT, R0.reuse, 0x30, P3 ;  /* 0x000000300000780c */ /* 0x040fe20001fa4270 */
[----:B------:R-:W-:Y:S01]  /*156d0*/  FMUL R9, R9, R2 ;  /* 0x0000000209097220 */ /* 0x000fe20000400000 */
[----:B------:R-:W-:-:S04]  /*156e0*/  ISETP.GT.AND P0, PT, R0, 0x31, P3 ;  /* 0x000000310000780c */ /* 0x000fc80001f04270 */
[----:B------:R-:W-:-:S03]  /*156f0*/  F2FP.F16.F32.PACK_AB R9, RZ, R9 ;  /* 0x00000009ff09723e */ /* 0x000fc600000000ff */
[----:B------:R0:W-:Y:S04]  /*15700*/  @P1 STG.E.U16 desc[UR36][R6.64+0x50], R10 ;  /* 0x0000500a06001986 */ /* 0x0001e8000c101524 */
[----:B0-----:R-:W5:Y:S01]  /*15710*/  LDL.LU R10, [R1+0x74] ;  /* 0x00007400010a7983 */ /* 0x001f620000300800 */
[----:B---3--:R-:W-:-:S05]  /*15720*/  FMUL R3, R3, R2 ;  /* 0x0000000203037220 */ /* 0x008fca0000400000 */
[----:B------:R-:W-:Y:S01]  /*15730*/  F2FP.F16.F32.PACK_AB R3, RZ, R3 ;  /* 0x00000003ff03723e */ /* 0x000fe200000000ff */
[----:B----4-:R-:W-:-:S04]  /*15740*/  FMUL R8, R8, R2 ;  /* 0x0000000208087220 */ /* 0x010fc80000400000 */
[----:B------:R0:W-:Y:S04]  /*15750*/  @P4 STG.E.U16 desc[UR36][R6.64+0x52], R3 ;  /* 0x0000520306004986 */ /* 0x0001e8000c101524 */
[----:B------:R1:W-:Y:S01]  /*15760*/  @P5 STG.E.U16 desc[UR36][R4.64+0x60], R9 ;  /* 0x0000600904005986 */ /* 0x0003e2000c101524 */
[----:B0-----:R-:W-:-:S03]  /*15770*/  F2FP.F16.F32.PACK_AB R3, RZ, R8 ;  /* 0x00000008ff03723e */ /* 0x001fc600000000ff */
[----:B------:R-:W3:Y:S01]  /*15780*/  LDL.LU R8, [R1+0x68] ;  /* 0x0000680001087983 */ /* 0x000ee20000300800 */
[----:B-1----:R-:W-:-:S03]  /*15790*/  PRMT R9, R3, 0x7610, R9 ;  /* 0x0000761003097816 */ /* 0x002fc60000000009 */
[----:B------:R-:W4:Y:S04]  /*157a0*/  LDL.LU R3, [R1+0x6c] ;  /* 0x00006c0001037983 */ /* 0x000f280000300800 */
[----:B------:R0:W-:Y:S04]  /*157b0*/  @P0 STG.E.U16 desc[UR36][R4.64+0x62], R9 ;  /* 0x0000620904000986 */ /* 0x0001e8000c101524 */
[----:B0-----:R-:W2:Y:S01]  /*157c0*/  LDL.LU R9, [R1+0x70] ;  /* 0x0000700001097983 */ /* 0x001ea20000300800 */
[----:B------:R-:W-:Y:S01]  /*157d0*/  ISETP.GT.AND P1, PT, R0, 0x30, P2 ;  /* 0x000000300000780c */ /* 0x000fe20001724270 */
[----:B---3--:R-:W-:-:S05]  /*157e0*/  FMUL R8, R8, R2 ;  /* 0x0000000208087220 */ /* 0x008fca0000400000 */
[----:B------:R-:W-:-:S07]  /*157f0*/  F2FP.F16.F32.PACK_AB R8, RZ, R8 ;  /* 0x00000008ff08723e */ /* 0x000fce00000000ff */
[----:B------:R0:W-:Y:S01]  /*15800*/  @P1 STG.E.U16 desc[UR36][R6.64+0x60], R8 ;  /* 0x0000600806001986 */ /* 0x0001e2000c101524 */
[----:B--2---:R-:W-:-:S05]  /*15810*/  FMUL R9, R9, R2 ;  /* 0x0000000209097220 */ /* 0x004fca0000400000 */
[----:B0-----:R-:W-:-:S04]  /*15820*/  F2FP.F16.F32.PACK_AB R8, RZ, R9 ;  /* 0x00000009ff08723e */ /* 0x001fc800000000ff */
[----:B------:R-:W-:Y:S02]  /*15830*/  PRMT R9, R8, 0x7610, R9 ;  /* 0x0000761008097816 */ /* 0x000fe40000000009 */
[----:B------:R-:W2:Y:S01]  /*15840*/  LDL.LU R8, [R1+0x78] ;  /* 0x0000780001087983 */ /* 0x000ea20000300800 */
[----:B------:R-:W-:Y:S01]  /*15850*/  ISETP.GT.AND P4, PT, R0, 0x31, P2 ;  /* 0x000000310000780c */ /* 0x000fe20001784270 */
[-C--:B----4-:R-:W-:Y:S01]  /*15860*/  FMUL R3, R3, R2.reuse ;  /* 0x0000000203037220 */ /* 0x090fe20000400000 */
[----:B-----5:R-:W-:Y:S01]  /*15870*/  FMUL R10, R10, R2 ;  /* 0x000000020a0a7220 */ /* 0x020fe20000400000 */
[----:B------:R-:W-:-:S03]  /*15880*/  ISETP.GT.AND P5, PT, R0, 0x38, P3 ;  /* 0x000000380000780c */ /* 0x000fc60001fa4270 */
[----:B------:R-:W-:Y:S02]  /*15890*/  F2FP.F16.F32.PACK_AB R3, RZ, R3 ;  /* 0x00000003ff03723e */ /* 0x000fe400000000ff */
[----:B------:R-:W-:-:S05]  /*158a0*/  ISETP.GT.AND P6, PT, R0, 0x39, P3 ;  /* 0x000000390000780c */ /* 0x000fca0001fc4270 */
[----:B------:R0:W-:Y:S04]  /*158b0*/  @P4 STG.E.U16 desc[UR36][R6.64+0x62], R3 ;  /* 0x0000620306004986 */ /* 0x0001e8000c101524 */
[----:B------:R1:W-:Y:S01]  /*158c0*/  @P5 STG.E.U16 desc[UR36][R4.64+0x70], R9 ;  /* 0x0000700904005986 */ /* 0x0003e2000c101524 */
[----:B0-----:R-:W-:-:S04]  /*158d0*/  F2FP.F16.F32.PACK_AB R3, RZ, R10 ;  /* 0x0000000aff03723e */ /* 0x001fc800000000ff */
[----:B------:R-:W-:Y:S01]  /*158e0*/  PRMT R10, R3, 0x7610, R10 ;  /* 0x00007610030a7816 */ /* 0x000fe2000000000a */
[----:B-1----:R-:W3:Y:S04]  /*158f0*/  LDL.LU R9, [R1+0x7c] ;  /* 0x00007c0001097983 */ /* 0x002ee80000300800 */
[----:B------:R0:W-:Y:S01]  /*15900*/  @P6 STG.E.U16 desc[UR36][R4.64+0x72], R10 ;  /* 0x0000720a04006986 */ /* 0x0001e2000c101524 */
[----:B--2---:R-:W-:-:S05]  /*15910*/  FMUL R8, R8, R2 ;  /* 0x0000000208087220 */ /* 0x004fca0000400000 */
[----:B------:R-:W-:Y:S02]  /*15920*/  F2FP.F16.F32.PACK_AB R3, RZ, R8 ;  /* 0x00000008ff03723e */ /* 0x000fe400000000ff */
[----:B------:R-:W2:Y:S02]  /*15930*/  LDL.LU R8, [R1+0x80] ;  /* 0x0000800001087983 */ /* 0x000ea40000300800 */
[----:B0-----:R-:W-:Y:S02]  /*15940*/  PRMT R10, R3, 0x7610, R10 ;  /* 0x00007610030a7816 */ /* 0x001fe4000000000a */
[----:B------:R-:W4:Y:S01]  /*15950*/  LDL.LU R3, [R1+0x84] ;  /* 0x0000840001037983 */ /* 0x000f220000300800 */
[----:B------:R-:W-:-:S13]  /*15960*/  ISETP.GT.AND P0, PT, R0, 0x38, P2 ;  /* 0x000000380000780c */ /* 0x000fda0001704270 */
[----:B------:R0:W-:Y:S01]  /*15970*/  @P0 STG.E.U16 desc[UR36][R6.64+0x70], R10 ;  /* 0x0000700a06000986 */ /* 0x0001e2000c101524 */
[-C--:B--2---:R-:W-:Y:S01]  /*15980*/  FMUL R8, R8, R2.reuse ;  /* 0x0000000208087220 */ /* 0x084fe20000400000 */
[----:B----4-:R-:W-:-:S04]  /*15990*/  FMUL R3, R3, R2 ;  /* 0x0000000203037220 */ /* 0x010fc80000400000 */
[----:B0-----:R-:W-:Y:S02]  /*159a0*/  F2FP.F16.F32.PACK_AB R10, RZ, R8 ;  /* 0x00000008ff0a723e */ /* 0x001fe400000000ff */
[----:B------:R-:W-:Y:S02]  /*159b0*/  F2FP.F16.F32.PACK_AB R8, RZ, R3 ;  /* 0x00000003ff08723e */ /* 0x000fe400000000ff */
[----:B------:R-:W2:Y:S01]  /*159c0*/  LDL.LU R3, [R1+0x88] ;  /* 0x0000880001037983 */ /* 0x000ea20000300800 */
[----:B------:R-:W-:Y:S01]  /*159d0*/  ISETP.GT.AND P1, PT, R0, 0x39, P2 ;  /* 0x000000390000780c */ /* 0x000fe20001724270 */
[----:B---3--:R-:W-:-:S05]  /*159e0*/  FMUL R9, R9, R2 ;  /* 0x0000000209097220 */ /* 0x008fca0000400000 */
[----:B------:R-:W-:-:S07]  /*159f0*/  F2FP.F16.F32.PACK_AB R9, RZ, R9 ;  /* 0x00000009ff09723e */ /* 0x000fce00000000ff */
[----:B------:R0:W-:Y:S04]  /*15a00*/  @P1 STG.E.U16 desc[UR36][R6.64+0x72], R9 ;  /* 0x0000720906001986 */ /* 0x0001e8000c101524 */
[----:B0-----:R-:W3:Y:S01]  /*15a10*/  LDL.LU R9, [R1+0x94] ;  /* 0x0000940001097983 */ /* 0x001ee20000300800 */
[----:B--2---:R-:W-:-:S05]  /*15a20*/  FMUL R3, R3, R2 ;  /* 0x0000000203037220 */ /* 0x004fca0000400000 */
[----:B------:R-:W-:-:S04]  /*15a30*/  F2FP.F16.F32.PACK_AB R3, RZ, R3 ;  /* 0x00000003ff03723e */ /* 0x000fc800000000ff */
[----:B------:R-:W-:Y:S02]  /*15a40*/  PRMT R12, R3, 0x7610, R12 ;  /* 0x00007610030c7816 */ /* 0x000fe4000000000c */
[----:B------:R-:W2:Y:S01]  /*15a50*/  LDL.LU R3, [R1+0x90] ;  /* 0x0000900001037983 */ /* 0x000ea20000300800 */
[----:B------:R-:W-:-:S13]  /*15a60*/  ISETP.GT.AND P4, PT, R0, 0x40, P3 ;  /* 0x000000400000780c */ /* 0x000fda0001f84270 */
[----:B------:R0:W-:Y:S01]  /*15a70*/  @P4 STG.E.U16 desc[UR36][R4.64+0x80], R10 ;  /* 0x0000800a04004986 */ /* 0x0001e2000c101524 */
[----:B--2---:R-:W-:-:S05]  /*15a80*/  FMUL R3, R3, R2 ;  /* 0x0000000203037220 */ /* 0x004fca0000400000 */
[----:B0-----:R-:W-:Y:S02]  /*15a90*/  F2FP.F16.F32.PACK_AB R10, RZ, R3 ;  /* 0x00000003ff0a723e */ /* 0x001fe400000000ff */
[----:B------:R-:W2:Y:S01]  /*15aa0*/  LDL.LU R3, [R1+0x98] ;  /* 0x0000980001037983 */ /* 0x000ea20000300800 */
[C---:B------:R-:W-:Y:S02]  /*15ab0*/  ISETP.GT.AND P5, PT, R0.reuse, 0x41, P3 ;  /* 0x000000410000780c */ /* 0x040fe40001fa4270 */
[C---:B------:R-:W-:Y:S01]  /*15ac0*/  ISETP.GT.AND P0, PT, R0.reuse, 0x40, P2 ;  /* 0x000000400000780c */ /* 0x040fe20001704270 */
[-C--:B---3--:R-:W-:Y:S01]  /*15ad0*/  FMUL R9, R9, R2.reuse ;  /* 0x0000000209097220 */ /* 0x088fe20000400000 */
[C---:B------:R-:W-:Y:S01]  /*15ae0*/  ISETP.GT.AND P1, PT, R0.reuse, 0x41, P2 ;  /* 0x000000410000780c */ /* 0x040fe20001724270 */
[----:B------:R-:W-:Y:S01]  /*15af0*/  FMUL R11, R11, R2 ;  /* 0x000000020b0b7220 */ /* 0x000fe20000400000 */
[----:B------:R-:W-:Y:S02]  /*15b00*/  ISETP.GT.AND P4, PT, R0, 0x48, P3 ;  /* 0x000000480000780c */ /* 0x000fe40001f84270 */
[----:B------:R-:W-:-:S05]  /*15b10*/  F2FP.F16.F32.PACK_AB R9, RZ, R9 ;  /* 0x00000009ff09723e */ /* 0x000fca00000000ff */
[----:B------:R0:W-:Y:S01]  /*15b20*/  @P5 STG.E.U16 desc[UR36][R4.64+0x82], R8 ;  /* 0x0000820804005986 */ /* 0x0001e2000c101524 */
[----:B------:R-:W-:-:S03]  /*15b30*/  ISETP.GT.AND P5, PT, R0, 0x49, P3 ;  /* 0x000000490000780c */ /* 0x000fc60001fa4270 */
[----:B------:R1:W-:Y:S01]  /*15b40*/  @P0 STG.E.U16 desc[UR36][R6.64+0x80], R12 ;  /* 0x0000800c06000986 */ /* 0x0003e2000c101524 */
[----:B------:R-:W-:Y:S02]  /*15b50*/  ISETP.GT.AND P0, PT, R0, 0x48, P2 ;  /* 0x000000480000780c */ /* 0x000fe40001704270 */
[----:B------:R-:W-:Y:S02]  /*15b60*/  F2FP.F16.F32.PACK_AB R11, RZ, R11 ;  /* 0x0000000bff0b723e */ /* 0x000fe400000000ff */
[----:B0-----:R-:W-:-:S03]  /*15b70*/  PRMT R8, R10, 0x7610, R8 ;  /* 0x000076100a087816 */ /* 0x001fc60000000008 */
[----:B------:R-:W-:Y:S01]  /*15b80*/  @P1 STG.E.U16 desc[UR36][R6.64+0x82], R11 ;  /* 0x0000820b06001986 */ /* 0x000fe2000c101524 */
[----:B-1----:R-:W-:Y:S02]  /*15b90*/  PRMT R12, R9, 0x7610, R12 ;  /* 0x00007610090c7816 */ /* 0x002fe4000000000c */
[C---:B------:R-:W-:Y:S01]  /*15ba0*/  ISETP.GT.AND P1, PT, R0.reuse, 0x49, P2 ;  /* 0x000000490000780c */ /* 0x040fe20001724270 */
[----:B------:R0:W-:Y:S01]  /*15bb0*/  @P4 STG.E.U16 desc[UR36][R4.64+0x90], R8 ;  /* 0x0000900804004986 */ /* 0x0001e2000c101524 */
[----:B------:R-:W-:-:S03]  /*15bc0*/  ISETP.GT.AND P4, PT, R0, 0x50, P3 ;  /* 0x000000500000780c */ /* 0x000fc60001f84270 */
[----:B------:R1:W-:Y:S01]  /*15bd0*/  @P5 STG.E.U16 desc[UR36][R4.64+0x92], R12 ;  /* 0x0000920c04005986 */ /* 0x0003e2000c101524 */
[----:B0-----:R-:W-:Y:S01]  /*15be0*/  FMUL R8, R233, R2 ;  /* 0x00000002e9087220 */ /* 0x001fe20000400000 */
[----:B------:R-:W-:-:S04]  /*15bf0*/  ISETP.GT.AND P5, PT, R0, 0x51, P3 ;  /* 0x000000510000780c */ /* 0x000fc80001fa4270 */
[----:B------:R-:W-:-:S04]  /*15c00*/  F2FP.F16.F32.PACK_AB R8, RZ, R8 ;  /* 0x00000008ff08723e */ /* 0x000fc800000000ff */
[----:B-1----:R-:W-:Y:S02]  /*15c10*/  PRMT R12, R8, 0x7610, R12 ;  /* 0x00007610080c7816 */ /* 0x002fe4000000000c */
[----:B------:R-:W-:Y:S01]  /*15c20*/  ISETP.GT.AND P6, PT, R0, 0x71, P3 ;  /* 0x000000710000780c */ /* 0x000fe20001fc4270 */
[----:B--2---:R-:W-:-:S05]  /*15c30*/  FMUL R3, R3, R2 ;  /* 0x0000000203037220 */ /* 0x004fca0000400000 */
[----:B------:R-:W-:Y:S01]  /*15c40*/  F2FP.F16.F32.PACK_AB R10, RZ, R3 ;  /* 0x00000003ff0a723e */ /* 0x000fe200000000ff */
[----:B------:R-:W-:-:S05]  /*15c50*/  FMUL R3, R235, R2 ;  /* 0x00000002eb037220 */ /* 0x000fca0000400000 */
[----:B------:R-:W-:Y:S01]  /*15c60*/  F2FP.F16.F32.PACK_AB R9, RZ, R3 ;  /* 0x00000003ff09723e */ /* 0x000fe200000000ff */
[-C--:B------:R-:W-:Y:S01]  /*15c70*/  FMUL R3, R234, R2.reuse ;  /* 0x00000002ea037220 */ /* 0x080fe20000400000 */
[----:B------:R0:W-:Y:S04]  /*15c80*/  @P0 STG.E.U16 desc[UR36][R6.64+0x90], R10 ;  /* 0x0000900a06000986 */ /* 0x0001e8000c101524 */
[----:B------:R-:W-:Y:S02]  /*15c90*/  F2FP.F16.F32.PACK_AB R3, RZ, R3 ;  /* 0x00000003ff03723e */ /* 0x000fe400000000ff */
[----:B------:R-:W-:Y:S01]  /*15ca0*/  PRMT R11, R9, 0x7610, R11 ;  /* 0x00007610090b7816 */ /* 0x000fe2000000000b */
[-C--:B------:R-:W-:Y:S01]  /*15cb0*/  FMUL R9, R232, R2.reuse ;  /* 0x00000002e8097220 */ /* 0x080fe20000400000 */
[----:B0-----:R-:W-:Y:S01]  /*15cc0*/  PRMT R10, R3, 0x7610, R10 ;  /* 0x00007610030a7816 */ /* 0x001fe2000000000a */
[----:B------:R-:W-:-:S02]  /*15cd0*/  FMUL R3, R231, R2 ;  /* 0x00000002e7037220 */ /* 0x000fc40000400000 */
[----:B------:R0:W-:Y:S01]  /*15ce0*/  @P1 STG.E.U16 desc[UR36][R6.64+0x92], R11 ;  /* 0x0000920b06001986 */ /* 0x0001e2000c101524 */
[----:B------:R-:W-:Y:S02]  /*15cf0*/  ISETP.GT.AND P1, PT, R0, 0x50, P2 ;  /* 0x000000500000780c */ /* 0x000fe40001724270 */
[----:B------:R-:W-:Y:S02]  /*15d00*/  F2FP.F16.F32.PACK_AB R9, RZ, R9 ;  /* 0x00000009ff09723e */ /* 0x000fe400000000ff */
[----:B------:R-:W-:Y:S01]  /*15d10*/  F2FP.F16.F32.PACK_AB R8, RZ, R3 ;  /* 0x00000003ff08723e */ /* 0x000fe200000000ff */
[----:B------:R-:W-:Y:S01]  /*15d20*/  FMUL R3, R230, R2 ;  /* 0x00000002e6037220 */ /* 0x000fe20000400000 */
[C---:B------:R-:W-:Y:S01]  /*15d30*/  ISETP.GT.AND P0, PT, R0.reuse, 0x51, P2 ;  /* 0x000000510000780c */ /* 0x040fe20001704270 */
[----:B------:R1:W-:Y:S01]  /*15d40*/  @P4 STG.E.U16 desc[UR36][R4.64+0xa0], R10 ;  /* 0x0000a00a04004986 */ /* 0x0003e2000c101524 */
[----:B------:R-:W-:Y:S02]  /*15d50*/  ISETP.GT.AND P4, PT, R0, 0x58, P3 ;  /* 0x000000580000780c */ /* 0x000fe40001f84270 */
[----:B0-----:R-:W-:-:S02]  /*15d60*/  PRMT R11, R9, 0x7610, R11 ;  /* 0x00007610090b7816 */ /* 0x001fc4000000000b */
[----:B------:R-:W-:Y:S01]  /*15d70*/  F2FP.F16.F32.PACK_AB R9, RZ, R3 ;  /* 0x00000003ff09723e */ /* 0x000fe200000000ff */
[-C--:B------:R-:W-:Y:S01]  /*15d80*/  FMUL R3, R228, R2.reuse ;  /* 0x00000002e4037220 */ /* 0x080fe20000400000 */
[----:B------:R-:W-:Y:S01]  /*15d90*/  PRMT R13, R8, 0x7610, R13 ;  /* 0x00007610080d7816 */ /* 0x000fe2000000000d */
[----:B------:R-:W-:Y:S01]  /*15da0*/  FMUL R8, R229, R2 ;  /* 0x00000002e5087220 */ /* 0x000fe20000400000 */
[----:B------:R-:W-:Y:S01]  /*15db0*/  @P5 STG.E.U16 desc[UR36][R4.64+0xa2], R12 ;  /* 0x0000a20c04005986 */ /* 0x000fe2000c101524 */
[----:B------:R-:W-:Y:S02]  /*15dc0*/  ISETP.GT.AND P5, PT, R0, 0x59, P3 ;  /* 0x000000590000780c */ /* 0x000fe40001fa4270 */
[----:B------:R-:W-:Y:S01]  /*15dd0*/  F2FP.F16.F32.PACK_AB R3, RZ, R3 ;  /* 0x00000003ff03723e */ /* 0x000fe200000000ff */
[----:B------:R0:W-:Y:S01]  /*15de0*/  @P1 STG.E.U16 desc[UR36][R6.64+0xa0], R11 ;  /* 0x0000a00b06001986 */ /* 0x0001e2000c101524 */
[----:B-1----:R-:W-:Y:S01]  /*15df0*/  F2FP.F16.F32.PACK_AB R10, RZ, R8 ;  /* 0x00000008ff0a723e */ /* 0x002fe200000000ff */
[----:B------:R-:W-:-:S02]  /*15e00*/  FMUL R8, R227, R2 ;  /* 0x00000002e3087220 */ /* 0x000fc40000400000 */
[----:B------:R-:W-:Y:S01]  /*15e10*/  @P0 STG.E.U16 desc[UR36][R6.64+0xa2], R13 ;  /* 0x0000a20d06000986 */ /* 0x000fe2000c101524 */
[C---:B------:R-:W-:Y:S02]  /*15e20*/  ISETP.GT.AND P0, PT, R0.reuse, 0x58, P2 ;  /* 0x000000580000780c */ /* 0x040fe40001704270 */
[C---:B------:R-:W-:Y:S01]  /*15e30*/  ISETP.GT.AND P1, PT, R0.reuse, 0x59, P2 ;  /* 0x000000590000780c */ /* 0x040fe20001724270 */
[----:B------:R1:W-:Y:S01]  /*15e40*/  @P4 STG.E.U16 desc[UR36][R4.64+0xb0], R9 ;  /* 0x0000b00904004986 */ /* 0x0003e2000c101524 */
[----:B------:R-:W-:Y:S02]  /*15e50*/  ISETP.GT.AND P4, PT, R0, 0x60, P3 ;  /* 0x000000600000780c */ /* 0x000fe40001f84270 */
[----:B0-----:R-:W-:Y:S01]  /*15e60*/  PRMT R11, R3, 0x7610, R11 ;  /* 0x00007610030b7816 */ /* 0x001fe2000000000b */
[----:B------:R-:W-:Y:S01]  /*15e70*/  FMUL R3, R226, R2 ;  /* 0x00000002e2037220 */ /* 0x000fe20000400000 */
[----:B------:R-:W-:Y:S01]  /*15e80*/  F2FP.F16.F32.PACK_AB R8, RZ, R8 ;  /* 0x00000008ff08723e */ /* 0x000fe200000000ff */
[----:B------:R0:W-:Y:S03]  /*15e90*/  @P5 STG.E.U16 desc[UR36][R4.64+0xb2], R10 ;  /* 0x0000b20a04005986 */ /* 0x0001e6000c101524 */
[----:B-1----:R-:W-:Y:S01]  /*15ea0*/  F2FP.F16.F32.PACK_AB R9, RZ, R3 ;  /* 0x00000003ff09723e */ /* 0x002fe200000000ff */
[-C--:B------:R-:W-:Y:S01]  /*15eb0*/  FMUL R3, R225, R2.reuse ;  /* 0x00000002e1037220 */ /* 0x080fe20000400000 */
[----:B------:R-:W-:Y:S01]  /*15ec0*/  PRMT R12, R8, 0x7610, R12 ;  /* 0x00007610080c7816 */ /* 0x000fe2000000000c */
[----:B------:R-:W-:Y:S01]  /*15ed0*/  FMUL R8, R224, R2 ;  /* 0x00000002e0087220 */ /* 0x000fe20000400000 */
[----:B------:R1:W-:Y:S01]  /*15ee0*/  @P0 STG.E.U16 desc[UR36][R6.64+0xb0], R11 ;  /* 0x0000b00b06000986 */ /* 0x0003e2000c101524 */
[----:B0-----:R-:W-:-:S02]  /*15ef0*/  PRMT R10, R9, 0x7610, R10 ;  /* 0x00007610090a7816 */ /* 0x001fc4000000000a */
[----:B------:R-:W-:Y:S01]  /*15f00*/  F2FP.F16.F32.PACK_AB R3, RZ, R3 ;  /* 0x00000003ff03723e */ /* 0x000fe200000000ff */
[----:B------:R0:W-:Y:S01]  /*15f10*/  @P1 STG.E.U16 desc[UR36][R6.64+0xb2], R12 ;  /* 0x0000b20c06001986 */ /* 0x0001e2000c101524 */
[C---:B------:R-:W-:Y:S01]  /*15f20*/  ISETP.GT.AND P5, PT, R0.reuse, 0x61, P3 ;  /* 0x000000610000780c */ /* 0x040fe20001fa4270 */
[-C--:B------:R-:W-:Y:S01]  /*15f30*/  FMUL R9, R223, R2.reuse ;  /* 0x00000002df097220 */ /* 0x080fe20000400000 */
[C---:B------:R-:W-:Y:S01]  /*15f40*/  ISETP.GT.AND P1, PT, R0.reuse, 0x60, P2 ;  /* 0x000000600000780c */ /* 0x040fe20001724270 */
[----:B------:R-:W-:Y:S01]  /*15f50*/  @P4 STG.E.U16 desc[UR36][R4.64+0xc0], R10 ;  /* 0x0000c00a04004986 */ /* 0x000fe2000c101524 */
[----:B------:R-:W-:Y:S02]  /*15f60*/  ISETP.GT.AND P4, PT, R0, 0x61, P2 ;  /* 0x000000610000780c */ /* 0x000fe40001784270 */
[----:B-1----:R-:W-:Y:S01]  /*15f70*/  PRMT R11, R3, 0x7610, R11 ;  /* 0x00007610030b7816 */ /* 0x002fe2000000000b */
[----:B------:R-:W-:Y:S01]  /*15f80*/  FMUL R3, R222, R2 ;  /* 0x00000002de037220 */ /* 0x000fe20000400000 */
[----:B------:R-:W-:-:S02]  /*15f90*/  F2FP.F16.F32.PACK_AB R8, RZ, R8 ;  /* 0x00000008ff08723e */ /* 0x000fc400000000ff */
[----:B------:R-:W-:Y:S02]  /*15fa0*/  F2FP.F16.F32.PACK_AB R9, RZ, R9 ;  /* 0x00000009ff09723e */ /* 0x000fe400000000ff */
[----:B0-----:R-:W-:Y:S02]  /*15fb0*/  PRMT R12, R8, 0x7610, R12 ;  /* 0x00007610080c7816 */ /* 0x001fe4000000000c */
[----:B------:R-:W-:Y:S01]  /*15fc0*/  F2FP.F16.F32.PACK_AB R8, RZ, R3 ;  /* 0x00000003ff08723e */ /* 0x000fe200000000ff */
[-C--:B------:R-:W-:Y:S01]  /*15fd0*/  FMUL R3, R221, R2.reuse ;  /* 0x00000002dd037220 */ /* 0x080fe20000400000 */
[----:B------:R-:W-:Y:S01]  /*15fe0*/  PRMT R13, R9, 0x7610, R13 ;  /* 0x00007610090d7816 */ /* 0x000fe2000000000d */
[----:B------:R0:W-:Y:S01]  /*15ff0*/  @P5 STG.E.U16 desc[UR36][R4.64+0xc2], R11 ;  /* 0x0000c20b04005986 */ /* 0x0001e2000c101524 */
[----:B------:R-:W-:Y:S02]  /*16000*/  ISETP.GT.AND P0, PT, R0, 0x68, P3 ;  /* 0x000000680000780c */ /* 0x000fe40001f04270 */
[----:B------:R-:W-:Y:S01]  /*16010*/  F2FP.F16.F32.PACK_AB R9, RZ, R3 ;  /* 0x00000003ff09723e */ /* 0x000fe200000000ff */
[----:B------:R1:W-:Y:S01]  /*16020*/  @P1 STG.E.U16 desc[UR36][R6.64+0xc0], R12 ;  /* 0x0000c00c06001986 */ /* 0x0003e2000c101524 */
[----:B------:R-:W-:-:S03]  /*16030*/  FMUL R3, R219, R2 ;  /* 0x00000002db037220 */ /* 0x000fc60000400000 */
[----:B------:R-:W-:Y:S01]  /*16040*/  @P4 STG.E.U16 desc[UR36][R6.64+0xc2], R13 ;  /* 0x0000c20d06004986 */ /* 0x000fe2000c101524 */
[----:B------:R-:W-:Y:S02]  /*16050*/  ISETP.GT.AND P4, PT, R0, 0x69, P3 ;  /* 0x000000690000780c */ /* 0x000fe40001f84270 */
[----:B------:R-:W-:Y:S01]  /*16060*/  PRMT R14, R8, 0x7610, R14 ;  /* 0x00007610080e7816 */ /* 0x000fe2000000000e */
[-C--:B------:R-:W-:Y:S01]  /*16070*/  FMUL R8, R220, R2.reuse ;  /* 0x00000002dc087220 */ /* 0x080fe20000400000 */
[----:B------:R-:W-:Y:S02]  /*16080*/  F2FP.F16.F32.PACK_AB R3, RZ, R3 ;  /* 0x00000003ff03723e */ /* 0x000fe400000000ff */
[----:B------:R-:W-:Y:S01]  /*16090*/  ISETP.GT.AND P1, PT, R0, 0x68, P2 ;  /* 0x000000680000780c */ /* 0x000fe20001724270 */
[----:B------:R-:W-:Y:S01]  /*160a0*/  @P0 STG.E.U16 desc[UR36][R4.64+0xd0], R14 ;  /* 0x0000d00e04000986 */ /* 0x000fe2000c101524 */
[----:B0-----:R-:W-:Y:S01]  /*160b0*/  PRMT R11, R3, 0x7610, R11 ;  /* 0x00007610030b7816 */ /* 0x001fe2000000000b */
[----:B------:R-:W-:Y:S01]  /*160c0*/  FMUL R3, R217, R2 ;  /* 0x00000002d9037220 */ /* 0x000fe20000400000 */
[----:B------:R-:W-:Y:S01]  /*160d0*/  F2FP.F16.F32.PACK_AB R10, RZ, R8 ;  /* 0x00000008ff0a723e */ /* 0x000fe200000000ff */
[----:B------:R-:W-:Y:S01]  /*160e0*/  FMUL R8, R218, R2 ;  /* 0x00000002da087220 */ /* 0x000fe20000400000 */
[C---:B------:R-:W-:Y:S01]  /*160f0*/  ISETP.GT.AND P0, PT, R0.reuse, 0x69, P2 ;  /* 0x000000690000780c */ /* 0x040fe20001704270 */
[----:B------:R0:W-:Y:S01]  /*16100*/  @P4 STG.E.U16 desc[UR36][R4.64+0xd2], R9 ;  /* 0x0000d20904004986 */ /* 0x0001e2000c101524 */
[----:B------:R-:W-:-:S02]  /*16110*/  ISETP.GT.AND P5, PT, R0, 0x70, P3 ;  /* 0x000000700000780c */ /* 0x000fc40001fa4270 */
[----:B------:R-:W-:-:S04]  /*16120*/  F2FP.F16.F32.PACK_AB R8, RZ, R8 ;  /* 0x00000008ff08723e */ /* 0x000fc800000000ff */
[----:B-1----:R-:W-:Y:S02]  /*16130*/  PRMT R12, R8, 0x7610, R12 ;  /* 0x00007610080c7816 */ /* 0x002fe4000000000c */
[----:B0-----:R-:W-:Y:S01]  /*16140*/  F2FP.F16.F32.PACK_AB R9, RZ, R3 ;  /* 0x00000003ff09723e */ /* 0x001fe200000000ff */
[-C--:B------:R-:W-:Y:S01]  /*16150*/  FMUL R3, R216, R2.reuse ;  /* 0x00000002d8037220 */ /* 0x080fe20000400000 */
[----:B------:R-:W-:Y:S01]  /*16160*/  FMUL R8, R215, R2 ;  /* 0x00000002d7087220 */ /* 0x000fe20000400000 */
[----:B------:R0:W-:Y:S03]  /*16170*/  @P1 STG.E.U16 desc[UR36][R6.64+0xd0], R10 ;  /* 0x0000d00a06001986 */ /* 0x0001e6000c101524 */
[----:B------:R-:W-:Y:S01]  /*16180*/  F2FP.F16.F32.PACK_AB R3, RZ, R3 ;  /* 0x00000003ff03723e */ /* 0x000fe200000000ff */
[----:B------:R1:W-:Y:S01]  /*16190*/  @P0 STG.E.U16 desc[UR36][R6.64+0xd2], R11 ;  /* 0x0000d20b06000986 */ /* 0x0003e2000c101524 */
[----:B------:R-:W-:-:S02]  /*161a0*/  ISETP.GT.AND P1, PT, R0, 0x70, P2 ;  /* 0x000000700000780c */ /* 0x000fc40001724270 */
[----:B------:R-:W-:Y:S01]  /*161b0*/  F2FP.F16.F32.PACK_AB R8, RZ, R8 ;  /* 0x00000008ff08723e */ /* 0x000fe200000000ff */
[----:B------:R2:W-:Y:S01]  /*161c0*/  @P5 STG.E.U16 desc[UR36][R4.64+0xe0], R12 ;  /* 0x0000e00c04005986 */ /* 0x0005e2000c101524 */
[----:B0-----:R-:W-:Y:S01]  /*161d0*/  PRMT R10, R9, 0x7610, R10 ;  /* 0x00007610090a7816 */ /* 0x001fe2000000000a */
[-C--:B------:R-:W-:Y:S01]  /*161e0*/  FMUL R9, R214, R2.reuse ;  /* 0x00000002d6097220 */ /* 0x080fe20000400000 */
[----:B-1----:R-:W-:Y:S01]  /*161f0*/  PRMT R11, R3, 0x7610, R11 ;  /* 0x00007610030b7816 */ /* 0x002fe2000000000b */
[----:B------:R-:W-:-:S03]  /*16200*/  FMUL R3, R213, R2 ;  /* 0x00000002d5037220 */ /* 0x000fc60000400000 */
[----:B------:R-:W-:Y:S02]  /*16210*/  F2FP.F16.F32.PACK_AB R9, RZ, R9 ;  /* 0x00000009ff09723e */ /* 0x000fe400000000ff */
[----:B--2---:R-:W-:Y:S02]  /*16220*/  PRMT R12, R8, 0x7610, R12 ;  /* 0x00007610080c7816 */ /* 0x004fe4000000000c */
[----:B------:R-:W-:Y:S01]  /*16230*/  F2FP.F16.F32.PACK_AB R8, RZ, R3 ;  /* 0x00000003ff08723e */ /* 0x000fe200000000ff */
[----:B------:R-:W-:Y:S01]  /*16240*/  FMUL R3, R212, R2 ;  /* 0x00000002d4037220 */ /* 0x000fe20000400000 */
[C---:B------:R-:W-:Y:S02]  /*16250*/  ISETP.GT.AND P4, PT, R0.reuse, 0x71, P2 ;  /* 0x000000710000780c */ /* 0x040fe40001784270 */
[----:B------:R-:W-:Y:S01]  /*16260*/  ISETP.GT.AND P5, PT, R0, 0x78, P3 ;  /* 0x000000780000780c */ /* 0x000fe20001fa4270 */
[----:B------:R0:W-:Y:S01]  /*16270*/  @P6 STG.E.U16 desc[UR36][R4.64+0xe2], R10 ;  /* 0x0000e20a04006986 */ /* 0x0001e2000c101524 */
[----:B------:R-:W-:-:S02]  /*16280*/  PRMT R13, R9, 0x7610, R13 ;  /* 0x00007610090d7816 */ /* 0x000fc4000000000d */
[----:B------:R-:W-:Y:S01]  /*16290*/  F2FP.F16.F32.PACK_AB R9, RZ, R3 ;  /* 0x00000003ff09723e */ /* 0x000fe200000000ff */
[----:B------:R1:W-:Y:S01]  /*162a0*/  @P1 STG.E.U16 desc[UR36][R6.64+0xe0], R11 ;  /* 0x0000e00b06001986 */ /* 0x0003e2000c101524 */
[----:B------:R-:W-:Y:S01]  /*162b0*/  ISETP.GT.AND P0, PT, R0, 0x79, P3 ;  /* 0x000000790000780c */ /* 0x000fe20001f04270 */
[-C--:B------:R-:W-:Y:S01]  /*162c0*/  FMUL R3, R210, R2.reuse ;  /* 0x00000002d2037220 */ /* 0x080fe20000400000 */
[----:B------:R-:W-:Y:S02]  /*162d0*/  ISETP.GT.AND P1, PT, R0, 0x78, P2 ;  /* 0x000000780000780c */ /* 0x000fe40001724270 */
[----:B------:R-:W-:Y:S01]  /*162e0*/  PRMT R14, R8, 0x7610, R14 ;  /* 0x00007610080e7816 */ /* 0x000fe2000000000e */
[----:B------:R-:W-:Y:S01]  /*162f0*/  FMUL R8, R211, R2 ;  /* 0x00000002d3087220 */ /* 0x000fe20000400000 */
[----:B------:R-:W-:Y:S01]  /*16300*/  F2FP.F16.F32.PACK_AB R3, RZ, R3 ;  /* 0x00000003ff03723e */ /* 0x000fe200000000ff */
[----:B------:R2:W-:Y:S01]  /*16310*/  @P4 STG.E.U16 desc[UR36][R6.64+0xe2], R12 ;  /* 0x0000e20c06004986 */ /* 0x0005e2000c101524 */
[----:B------:R-:W-:-:S02]  /*16320*/  ISETP.GT.AND P4, PT, R0, 0x79, P2 ;  /* 0x000000790000780c */ /* 0x000fc40001784270 */
[----:B0-----:R-:W-:Y:S01]  /*16330*/  F2FP.F16.F32.PACK_AB R10, RZ, R8 ;  /* 0x00000008ff0a723e */ /* 0x001fe200000000ff */
[----:B------:R-:W-:Y:S01]  /*16340*/  @P5 STG.E.U16 desc[UR36][R4.64+0xf0], R13 ;  /* 0x0000f00d04005986 */ /* 0x000fe2000c101524 */
[----:B-1----:R-:W-:Y:S01]  /*16350*/  PRMT R11, R3, 0x7610, R11 ;  /* 0x00007610030b7816 */ /* 0x002fe2000000000b */
[-C--:B------:R-:W-:Y:S01]  /*16360*/  FMUL R3, R208, R2.reuse ;  /* 0x00000002d0037220 */ /* 0x080fe20000400000 */
[----:B------:R-:W-:Y:S01]  /*16370*/  FMUL R8, R209, R2 ;  /* 0x00000002d1087220 */ /* 0x000fe20000400000 */
[C---:B------:R-:W-:Y:S01]  /*16380*/  ISETP.GT.AND P5, PT, R0.reuse, 0x80, P3 ;  /* 0x000000800000780c */ /* 0x040fe20001fa4270 */
[----:B------:R-:W-:Y:S01]  /*16390*/  @P0 STG.E.U16 desc[UR36][R4.64+0xf2], R14 ;  /* 0x0000f20e04000986 */ /* 0x000fe2000c101524 */
[----:B------:R-:W-:-:S03]  /*163a0*/  ISETP.GT.AND P6, PT, R0, 0x81, P3 ;  /* 0x000000810000780c */ /* 0x000fc60001fc4270 */
[----:B------:R0:W-:Y:S01]  /*163b0*/  @P1 STG.E.U16 desc[UR36][R6.64+0xf0], R9 ;  /* 0x0000f00906001986 */ /* 0x0001e2000c101524 */
[----:B------:R-:W-:-:S04]  /*163c0*/  F2FP.F16.F32.PACK_AB R8, RZ, R8 ;  /* 0x00000008ff08723e */ /* 0x000fc800000000ff */
[----:B--2---:R-:W-:Y:S01]  /*163d0*/  PRMT R12, R8, 0x7610, R12 ;  /* 0x00007610080c7816 */ /* 0x004fe2000000000c */
[-C--:B------:R-:W-:Y:S01]  /*163e0*/  FMUL R8, R206, R2.reuse ;  /* 0x00000002ce087220 */ /* 0x080fe20000400000 */
[----:B0-----:R-:W-:Y:S01]  /*163f0*/  F2FP.F16.F32.PACK_AB R9, RZ, R3 ;  /* 0x00000003ff09723e */ /* 0x001fe200000000ff */
[----:B------:R-:W-:Y:S01]  /*16400*/  FMUL R3, R207, R2 ;  /* 0x00000002cf037220 */ /* 0x000fe20000400000 */
[----:B------:R0:W-:Y:S01]  /*16410*/  @P4 STG.E.U16 desc[UR36][R6.64+0xf2], R10 ;  /* 0x0000f20a06004986 */ /* 0x0001e2000c101524 */
[----:B------:R-:W-:-:S03]  /*16420*/  ISETP.GT.AND P0, PT, R0, 0x80, P2 ;  /* 0x000000800000780c */ /* 0x000fc60001704270 */
[----:B------:R-:W-:Y:S01]  /*16430*/  F2FP.F16.F32.PACK_AB R3, RZ, R3 ;  /* 0x00000003ff03723e */ /* 0x000fe200000000ff */
[----:B------:R1:W-:Y:S01]  /*16440*/  @P5 STG.E.U16 desc[UR36][R4.64+0x100], R11 ;  /* 0x0001000b04005986 */ /* 0x0003e2000c101524 */
[----:B------:R-:W-:Y:S02]  /*16450*/  ISETP.GT.AND P1, PT, R0, 0x81, P2 ;  /* 0x000000810000780c */ /* 0x000fe40001724270 */
[----:B------:R-:W-:Y:S01]  /*16460*/  F2FP.F16.F32.PACK_AB R8, RZ, R8 ;  /* 0x00000008ff08723e */ /* 0x000fe200000000ff */
[----:B------:R2:W-:Y:S01]  /*16470*/  @P6 STG.E.U16 desc[UR36][R4.64+0x102], R12 ;  /* 0x0001020c04006986 */ /* 0x0005e2000c101524 */
[----:B0-----:R-:W-:Y:S01]  /*16480*/  PRMT R10, R9, 0x7610, R10 ;  /* 0x00007610090a7816 */ /* 0x001fe2000000000a */
[-C--:B------:R-:W-:Y:S01]  /*16490*/  FMUL R9, R205, R2.reuse ;  /* 0x00000002cd097220 */ /* 0x080fe20000400000 */
[----:B-1----:R-:W-:Y:S01]  /*164a0*/  PRMT R11, R3, 0x7610, R11 ;  /* 0x00007610030b7816 */ /* 0x002fe2000000000b */
[----:B------:R-:W-:Y:S01]  /*164b0*/  FMUL R3, R204, R2 ;  /* 0x00000002cc037220 */ /* 0x000fe20000400000 */
[----:B------:R-:W-:-:S02]  /*164c0*/  ISETP.GT.AND P4, PT, R0, 0x88, P3 ;  /* 0x000000880000780c */ /* 0x000fc40001f84270 */
[----:B--2---:R-:W-:Y:S02]  /*164d0*/  PRMT R12, R8, 0x7610, R12 ;  /* 0x00007610080c7816 */ /* 0x004fe4000000000c */
[----:B------:R-:W-:Y:S01]  /*164e0*/  F2FP.F16.F32.PACK_AB R8, RZ, R3 ;  /* 0x00000003ff08723e */ /* 0x000fe200000000ff */
[-C--:B------:R-:W-:Y:S01]  /*164f0*/  FMUL R3, R203, R2.reuse ;  /* 0x00000002cb037220 */ /* 0x080fe20000400000 */
[----:B------:R-:W-:Y:S02]  /*16500*/  F2FP.F16.F32.PACK_AB R9, RZ, R9 ;  /* 0x00000009ff09723e */ /* 0x000fe400000000ff */
[C---:B------:R-:W-:Y:S01]  /*16510*/  ISETP.GT.AND P5, PT, R0.reuse, 0x89, P3 ;  /* 0x000000890000780c */ /* 0x040fe20001fa4270 */
[----:B------:R0:W-:Y:S01]  /*16520*/  @P0 STG.E.U16 desc[UR36][R6.64+0x100], R10 ;  /* 0x0001000a06000986 */ /* 0x0001e2000c101524 */
[----:B------:R-:W-:Y:S02]  /*16530*/  PRMT R13, R9, 0x7610, R13 ;  /* 0x00007610090d7816 */ /* 0x000fe4000000000d */
[----:B------:R-:W-:Y:S01]  /*16540*/  F2FP.F16.F32.PACK_AB R9, RZ, R3 ;  /* 0x00000003ff09723e */ /* 0x000fe200000000ff */
[----:B------:R1:W-:Y:S01]  /*16550*/  @P1 STG.E.U16 desc[UR36][R6.64+0x102], R11 ;  /* 0x0001020b06001986 */ /* 0x0003e2000c101524 */
[C---:B------:R-:W-:Y:S01]  /*16560*/  ISETP.GT.AND P0, PT, R0.reuse, 0x88, P2 ;  /* 0x000000880000780c */ /* 0x040fe20001704270 */
[----:B------:R-:W-:Y:S01]  /*16570*/  FMUL R3, R201, R2 ;  /* 0x00000002c9037220 */ /* 0x000fe20000400000 */
[----:B------:R-:W-:-:S02]  /*16580*/  ISETP.GT.AND P1, PT, R0, 0x89, P2 ;  /* 0x000000890000780c */ /* 0x000fc40001724270 */
[----:B------:R-:W-:Y:S01]  /*16590*/  PRMT R14, R8, 0x7610, R14 ;  /* 0x00007610080e7816 */ /* 0x000fe2000000000e */
[----:B------:R-:W-:Y:S01]  /*165a0*/  FMUL R8, R202, R2 ;  /* 0x00000002ca087220 */ /* 0x000fe20000400000 */
[----:B------:R-:W-:Y:S01]  /*165b0*/  F2FP.F16.F32.PACK_AB R3, RZ, R3 ;  /* 0x00000003ff03723e */ /* 0x000fe200000000ff */
[----:B------:R2:W-:Y:S01]  /*165c0*/  @P4 STG.E.U16 desc[UR36][R4.64+0x110], R12 ;  /* 0x0001100c04004986 */ /* 0x0005e2000c101524 */
[----:B------:R-:W-:Y:S02]  /*165d0*/  ISETP.GT.AND P4, PT, R0, 0x90, P3 ;  /* 0x000000900000780c */ /* 0x000fe40001f84270 */
        /* <DEDUP_REMOVED lines=9> */
[----:B------:R-:W-:Y:S02]  /*16670*/  F2FP.F16.F32.PACK_AB R8, RZ, R8 ;  /* 0x00000008ff08723e */ /* 0x000fe400000000ff */
[----:B------:R-:W-:Y:S01]  /*16680*/  ISETP.GT.AND P1, PT, R0, 0x91, P2 ;  /* 0x000000910000780c */ /* 0x000fe20001724270 */
[----:B------:R1:W-:Y:S01]  /*16690*/  @P4 STG.E.U16 desc[UR36][R4.64+0x120], R10 ;  /* 0x0001200a04004986 */ /* 0x0003e2000c101524 */
[----:B--2---:R-:W-:Y:S01]  /*166a0*/  PRMT R12, R8, 0x7610, R12 ;  /* 0x00007610080c7816 */ /* 0x004fe2000000000c */
[-C--:B------:R-:W-:Y:S01]  /*166b0*/  FMUL R8, R197, R2.reuse ;  /* 0x00000002c5087220 */ /* 0x080fe20000400000 */
[----:B0-----:R-:W-:Y:S01]  /*166c0*/  F2FP.F16.F32.PACK_AB R9, RZ, R3 ;  /* 0x00000003ff09723e */ /* 0x001fe200000000ff */
[----:B------:R-:W-:Y:S01]  /*166d0*/  FMUL R3, R198, R2 ;  /* 0x00000002c6037220 */ /* 0x000fe20000400000 */
[----:B------:R-:W-:Y:S01]  /*166e0*/  ISETP.GT.AND P4, PT, R0, 0x98, P3 ;  /* 0x000000980000780c */ /* 0x000fe20001f84270 */
[----:B------:R0:W-:Y:S03]  /*166f0*/  @P5 STG.E.U16 desc[UR36][R4.64+0x122], R11 ;  /* 0x0001220b04005986 */ /* 0x0001e6000c101524 */
[----:B------:R-:W-:-:S02]  /*16700*/  F2FP.F16.F32.PACK_AB R3, RZ, R3 ;  /* 0x00000003ff03723e */ /* 0x000fc400000000ff */
[----:B-1----:R-:W-:Y:S01]  /*16710*/  PRMT R10, R9, 0x7610, R10 ;  /* 0x00007610090a7816 */ /* 0x002fe2000000000a */
[----:B------:R-:W-:Y:S01]  /*16720*/  FMUL R9, R196, R2 ;  /* 0x00000002c4097220 */ /* 0x000fe20000400000 */
[----:B------:R-:W-:Y:S01]  /*16730*/  F2FP.F16.F32.PACK_AB R8, RZ, R8 ;  /* 0x00000008ff08723e */ /* 0x000fe200000000ff */
[----:B------:R1:W-:Y:S01]  /*16740*/  @P0 STG.E.U16 desc[UR36][R6.64+0x120], R12 ;  /* 0x0001200c06000986 */ /* 0x0003e2000c101524 */
[----:B0-----:R-:W-:Y:S01]  /*16750*/  PRMT R11, R3, 0x7610, R11 ;  /* 0x00007610030b7816 */ /* 0x001fe2000000000b */
[----:B------:R-:W-:Y:S01]  /*16760*/  FMUL R3, R195, R2 ;  /* 0x00000002c3037220 */ /* 0x000fe20000400000 */
[C---:B------:R-:W-:Y:S01]  /*16770*/  ISETP.GT.AND P5, PT, R0.reuse, 0x99, P3 ;  /* 0x000000990000780c */ /* 0x040fe20001fa4270 */
[----:B------:R0:W-:Y:S01]  /*16780*/  @P1 STG.E.U16 desc[UR36][R6.64+0x122], R10 ;  /* 0x0001220a06001986 */ /* 0x0001e2000c101524 */
[----:B------:R-:W-:Y:S02]  /*16790*/  ISETP.GT.AND P1, PT, R0, 0x98, P2 ;  /* 0x000000980000780c */ /* 0x000fe40001724270 */
[----:B------:R-:W-:-:S02]  /*167a0*/  F2FP.F16.F32.PACK_AB R9, RZ, R9 ;  /* 0x00000009ff09723e */ /* 0x000fc400000000ff */
[----:B-1----:R-:W-:Y:S02]  /*167b0*/  PRMT R12, R8, 0x7610, R12 ;  /* 0x00007610080c7816 */ /* 0x002fe4000000000c */
[----:B------:R-:W-:Y:S01]  /*167c0*/  F2FP.F16.F32.PACK_AB R8, RZ, R3 ;  /* 0x00000003ff08723e */ /* 0x000fe200000000ff */
[-C--:B------:R-:W-:Y:S01]  /*167d0*/  FMUL R3, R194, R2.reuse ;  /* 0x00000002c2037220 */ /* 0x080fe20000400000 */
[C---:B------:R-:W-:Y:S01]  /*167e0*/  ISETP.GT.AND P0, PT, R0.reuse, 0x99, P2 ;  /* 0x000000990000780c */ /* 0x040fe20001704270 */
[----:B------:R1:W-:Y:S01]  /*167f0*/  @P4 STG.E.U16 desc[UR36][R4.64+0x130], R11 ;  /* 0x0001300b04004986 */ /* 0x0003e2000c101524 */
[----:B------:R-:W-:Y:S02]  /*16800*/  ISETP.GT.AND P4, PT, R0, 0xa0, P3 ;  /* 0x000000a00000780c */ /* 0x000fe40001f84270 */
[----:B------:R-:W-:Y:S02]  /*16810*/  PRMT R13, R9, 0x7610, R13 ;  /* 0x00007610090d7816 */ /* 0x000fe4000000000d */
[----:B------:R-:W-:Y:S01]  /*16820*/  F2FP.F16.F32.PACK_AB R9, RZ, R3 ;  /* 0x00000003ff09723e */ /* 0x000fe200000000ff */
[-C--:B------:R-:W-:Y:S01]  /*16830*/  FMUL R3, R192, R2.reuse ;  /* 0x00000002c0037220 */ /* 0x080fe20000400000 */
[----:B------:R-:W-:Y:S01]  /*16840*/  PRMT R14, R8, 0x7610, R14 ;  /* 0x00007610080e7816 */ /* 0x000fe2000000000e */
[----:B------:R-:W-:Y:S01]  /*16850*/  FMUL R8, R193, R2 ;  /* 0x00000002c1087220 */ /* 0x000fe20000400000 */
[----:B------:R2:W-:Y:S01]  /*16860*/  @P5 STG.E.U16 desc[UR36][R4.64+0x132], R12 ;  /* 0x0001320c04005986 */ /* 0x0005e2000c101524 */
[----:B------:R-:W-:-:S02]  /*16870*/  ISETP.GT.AND P5, PT, R0, 0xa1, P3 ;  /* 0x000000a10000780c */ /* 0x000fc40001fa4270 */
[----:B------:R-:W-:Y:S01]  /*16880*/  F2FP.F16.F32.PACK_AB R3, RZ, R3 ;  /* 0x00000003ff03723e */ /* 0x000fe200000000ff */
[----:B------:R-:W-:Y:S01]  /*16890*/  @P1 STG.E.U16 desc[UR36][R6.64+0x130], R13 ;  /* 0x0001300d06001986 */ /* 0x000fe2000c101524 */
[----:B0-----:R-:W-:Y:S01]  /*168a0*/  F2FP.F16.F32.PACK_AB R10, RZ, R8 ;  /* 0x00000008ff0a723e */ /* 0x001fe200000000ff */
[-C--:B------:R-:W-:Y:S01]  /*168b0*/  FMUL R8, R191, R2.reuse ;  /* 0x00000002bf087220 */ /* 0x080fe20000400000 */
[----:B-1----:R-:W-:Y:S01]  /*168c0*/  PRMT R11, R3, 0x7610, R11 ;  /* 0x00007610030b7816 */ /* 0x002fe2000000000b */
[----:B------:R-:W-:Y:S01]  /*168d0*/  @P0 STG.E.U16 desc[UR36][R6.64+0x132], R14 ;  /* 0x0001320e06000986 */ /* 0x000fe2000c101524 */
[----:B------:R-:W-:Y:S01]  /*168e0*/  ISETP.GT.AND P0, PT, R0, 0xa0, P2 ;  /* 0x000000a00000780c */ /* 0x000fe20001704270 */
[----:B------:R-:W-:Y:S01]  /*168f0*/  FMUL R3, R190, R2 ;  /* 0x00000002be037220 */ /* 0x000fe20000400000 */
[C---:B------:R-:W-:Y:S01]  /*16900*/  ISETP.GT.AND P1, PT, R0.reuse, 0xa1, P2 ;  /* 0x000000a10000780c */ /* 0x040fe20001724270 */
[----:B------:R0:W-:Y:S01]  /*16910*/  @P4 STG.E.U16 desc[UR36][R4.64+0x140], R9 ;  /* 0x0001400904004986 */ /* 0x0001e2000c101524 */
[----:B------:R-:W-:-:S02]  /*16920*/  ISETP.GT.AND P4, PT, R0, 0xa8, P3 ;  /* 0x000000a80000780c */ /* 0x000fc40001f84270 */
[----:B------:R-:W-:Y:S01]  /*16930*/  F2FP.F16.F32.PACK_AB R8, RZ, R8 ;  /* 0x00000008ff08723e */ /* 0x000fe200000000ff */
[----:B------:R1:W-:Y:S03]  /*16940*/  @P5 STG.E.U16 desc[UR36][R4.64+0x142], R10 ;  /* 0x0001420a04005986 */ /* 0x0003e6000c101524 */
[----:B--2---:R-:W-:Y:S02]  /*16950*/  PRMT R12, R8, 0x7610, R12 ;  /* 0x00007610080c7816 */ /* 0x004fe4000000000c */
[----:B0-----:R-:W-:Y:S01]  /*16960*/  F2FP.F16.F32.PACK_AB R9, RZ, R3 ;  /* 0x00000003ff09723e */ /* 0x001fe200000000ff */
[-C--:B------:R-:W-:Y:S01]  /*16970*/  FMUL R3, R189, R2.reuse ;  /* 0x00000002bd037220 */ /* 0x080fe20000400000 */
[-C--:B------:R-:W-:Y:S02]  /*16980*/  FMUL R8, R188, R2.reuse ;  /* 0x00000002bc087220 */ /* 0x080fe40000400000 */
[----:B-1----:R-:W-:Y:S01]  /*16990*/  PRMT R10, R9, 0x7610, R10 ;  /* 0x00007610090a7816 */ /* 0x002fe2000000000a */
[----:B------:R0:W-:Y:S01]  /*169a0*/  @P0 STG.E.U16 desc[UR36][R6.64+0x140], R11 ;  /* 0x0001400b06000986 */ /* 0x0001e2000c101524 */
[----:B------:R-:W-:Y:S01]  /*169b0*/  F2FP.F16.F32.PACK_AB R3, RZ, R3 ;  /* 0x00000003ff03723e */ /* 0x000fe200000000ff */
[----:B------:R-:W-:Y:S01]  /*169c0*/  FMUL R9, R187, R2 ;  /* 0x00000002bb097220 */ /* 0x000fe20000400000 */
[C---:B------:R-:W-:Y:S01]  /*169d0*/  ISETP.GT.AND P5, PT, R0.reuse, 0xa9, P3 ;  /* 0x000000a90000780c */ /* 0x040fe20001fa4270 */
[----:B------:R1:W-:Y:S01]  /*169e0*/  @P1 STG.E.U16 desc[UR36][R6.64+0x142], R12 ;  /* 0x0001420c06001986 */ /* 0x0003e2000c101524 */
[----:B------:R-:W-:-:S03]  /*169f0*/  ISETP.GT.AND P1, PT, R0, 0xa8, P2 ;  /* 0x000000a80000780c */ /* 0x000fc60001724270 */
[----:B------:R-:W-:Y:S01]  /*16a00*/  @P4 STG.E.U16 desc[UR36][R4.64+0x150], R10 ;  /* 0x0001500a04004986 */ /* 0x000fe2000c101524 */
[----:B------:R-:W-:Y:S02]  /*16a10*/  ISETP.GT.AND P4, PT, R0, 0xa9, P2 ;  /* 0x000000a90000780c */ /* 0x000fe40001784270 */
[----:B------:R-:W-:Y:S02]  /*16a20*/  F2FP.F16.F32.PACK_AB R8, RZ, R8 ;  /* 0x00000008ff08723e */ /* 0x000fe400000000ff */
[----:B0-----:R-:W-:Y:S01]  /*16a30*/  PRMT R11, R3, 0x7610, R11 ;  /* 0x00007610030b7816 */ /* 0x001fe2000000000b */
[-C--:B------:R-:W-:Y:S01]  /*16a40*/  FMUL R3, R186, R2.reuse ;  /* 0x00000002ba037220 */ /* 0x080fe20000400000 */
[----:B------:R-:W-:Y:S02]  /*16a50*/  F2FP.F16.F32.PACK_AB R9, RZ, R9 ;  /* 0x00000009ff09723e */ /* 0x000fe400000000ff */
[----:B-1----:R-:W-:Y:S02]  /*16a60*/  PRMT R12, R8, 0x7610, R12 ;  /* 0x00007610080c7816 */ /* 0x002fe4000000000c */
[----:B------:R-:W-:Y:S01]  /*16a70*/  F2FP.F16.F32.PACK_AB R8, RZ, R3 ;  /* 0x00000003ff08723e */ /* 0x000fe200000000ff */
[----:B------:R-:W-:Y:S01]  /*16a80*/  FMUL R3, R185, R2 ;  /* 0x00000002b9037220 */ /* 0x000fe20000400000 */
[----:B------:R-:W-:Y:S01]  /*16a90*/  PRMT R13, R9, 0x7610, R13 ;  /* 0x00007610090d7816 */ /* 0x000fe2000000000d */
[----:B------:R0:W-:Y:S01]  /*16aa0*/  @P5 STG.E.U16 desc[UR36][R4.64+0x152], R11 ;  /* 0x0001520b04005986 */ /* 0x0001e2000c101524 */
[----:B------:R-:W-:-:S02]  /*16ab0*/  ISETP.GT.AND P0, PT, R0, 0xb0, P3 ;  /* 0x000000b00000780c */ /* 0x000fc40001f04270 */
        /* <DEDUP_REMOVED lines=26> */
[----:B------:R-:W-:Y:S02]  /*16c60*/  ISETP.GT.AND P1, PT, R0, 0xb8, P2 ;  /* 0x000000b80000780c */ /* 0x000fe40001724270 */
[----:B------:R-:W-:Y:S02]  /*16c70*/  F2FP.F16.F32.PACK_AB R8, RZ, R8 ;  /* 0x00000008ff08723e */ /* 0x000fe400000000ff */
[----:B0-----:R-:W-:Y:S01]  /*16c80*/  PRMT R10, R9, 0x7610, R10 ;  /* 0x00007610090a7816 */ /* 0x001fe2000000000a */
[-C--:B------:R-:W-:Y:S01]  /*16c90*/  FMUL R9, R178, R2.reuse ;  /* 0x00000002b2097220 */ /* 0x080fe20000400000 */
[----:B-1----:R-:W-:Y:S01]  /*16ca0*/  PRMT R11, R3, 0x7610, R11 ;  /* 0x00007610030b7816 */ /* 0x002fe2000000000b */
[----:B------:R-:W-:Y:S01]  /*16cb0*/  FMUL R3, R177, R2 ;  /* 0x00000002b1037220 */ /* 0x000fe20000400000 */
[----:B------:R0:W-:Y:S02]  /*16cc0*/  @P5 STG.E.U16 desc[UR36][R4.64+0x170], R12 ;  /* 0x0001700c04005986 */ /* 0x0001e4000c101524 */
[----:B------:R-:W-:-:S02]  /*16cd0*/  F2FP.F16.F32.PACK_AB R9, RZ, R9 ;  /* 0x00000009ff09723e */ /* 0x000fc400000000ff */
[C---:B------:R-:W-:Y:S02]  /*16ce0*/  ISETP.GT.AND P4, PT, R0.reuse, 0xb9, P2 ;  /* 0x000000b90000780c */ /* 0x040fe40001784270 */
[----:B------:R-:W-:Y:S02]  /*16cf0*/  ISETP.GT.AND P5, PT, R0, 0xc0, P3 ;  /* 0x000000c00000780c */ /* 0x000fe40001fa4270 */
[----:B0-----:R-:W-:Y:S02]  /*16d00*/  PRMT R12, R8, 0x7610, R12 ;  /* 0x00007610080c7816 */ /* 0x001fe4000000000c */
[----:B------:R-:W-:Y:S01]  /*16d10*/  F2FP.F16.F32.PACK_AB R8, RZ, R3 ;  /* 0x00000003ff08723e */ /* 0x000fe200000000ff */
[----:B------:R-:W-:Y:S01]  /*16d20*/  FMUL R3, R176, R2 ;  /* 0x00000002b0037220 */ /* 0x000fe20000400000 */
[----:B------:R-:W-:Y:S01]  /*16d30*/  PRMT R13, R9, 0x7610, R13 ;  /* 0x00007610090d7816 */ /* 0x000fe2000000000d */
[----:B------:R0:W-:Y:S01]  /*16d40*/  @P6 STG.E.U16 desc[UR36][R4.64+0x172], R10 ;  /* 0x0001720a04006986 */ /* 0x0001e2000c101524 */
[----:B------:R-:W-:-:S02]  /*16d50*/  ISETP.GT.AND P0, PT, R0, 0xc1, P3 ;  /* 0x000000c10000780c */ /* 0x000fc40001f04270 */
[----:B------:R-:W-:Y:S01]  /*16d60*/  F2FP.F16.F32.PACK_AB R9, RZ, R3 ;  /* 0x00000003ff09723e */ /* 0x000fe200000000ff */
[----:B------:R1:W-:Y:S01]  /*16d70*/  @P1 STG.E.U16 desc[UR36][R6.64+0x170], R11 ;  /* 0x0001700b06001986 */ /* 0x0003e2000c101524 */
[-C--:B------:R-:W-:Y:S01]  /*16d80*/  FMUL R3, R174, R2.reuse ;  /* 0x00000002ae037220 */ /* 0x080fe20000400000 */
[----:B------:R-:W-:Y:S02]  /*16d90*/  ISETP.GT.AND P1, PT, R0, 0xc0, P2 ;  /* 0x000000c00000780c */ /* 0x000fe40001724270 */
        /* <DEDUP_REMOVED lines=40> */
[C---:B------:R-:W-:Y:S01]  /*17020*/  ISETP.GT.AND P0, PT, R0.reuse, 0xd0, P2 ;  /* 0x000000d00000780c */ /* 0x040fe20001704270 */
        /* <DEDUP_REMOVED lines=11> */
[----:B------:R-:W-:Y:S01]  /*170e0*/  ISETP.GT.AND P5, PT, R0, 0xd9, P3 ;  /* 0x000000d90000780c */ /* 0x000fe20001fa4270 */
[----:B------:R-:W-:Y:S01]  /*170f0*/  FMUL R8, R164, R2 ;  /* 0x00000002a4087220 */ /* 0x000fe20000400000 */
[----:B------:R-:W-:Y:S01]  /*17100*/  @P0 STG.E.U16 desc[UR36][R6.64+0x1a0], R14 ;  /* 0x0001a00e06000986 */ /* 0x000fe2000c101524 */
[----:B------:R-:W-:-:S03]  /*17110*/  ISETP.GT.AND P0, PT, R0, 0xd8, P2 ;  /* 0x000000d80000780c */ /* 0x000fc60001704270 */
[----:B------:R0:W-:Y:S01]  /*17120*/  @P1 STG.E.U16 desc[UR36][R6.64+0x1a2], R9 ;  /* 0x0001a20906001986 */ /* 0x0001e2000c101524 */
[----:B------:R-:W-:Y:S02]  /*17130*/  F2FP.F16.F32.PACK_AB R8, RZ, R8 ;  /* 0x00000008ff08723e */ /* 0x000fe400000000ff */
[----:B------:R-:W-:Y:S02]  /*17140*/  ISETP.GT.AND P1, PT, R0, 0xd9, P2 ;  /* 0x000000d90000780c */ /* 0x000fe40001724270 */
        /* <DEDUP_REMOVED lines=16> */
[----:B------:R1:W-:Y:S01]  /*17250*/  @P1 STG.E.U16 desc[UR36][R6.64+0x1b2], R10 ;  /* 0x0001b20a06001986 */ /* 0x0003e2000c101524 */
[C---:B------:R-:W-:Y:S02]  /*17260*/  ISETP.GT.AND P1, PT, R0.reuse, 0xe0, P2 ;  /* 0x000000e00000780c */ /* 0x040fe40001724270 */
[----:B------:R-:W-:Y:S02]  /*17270*/  ISETP.GT.AND P0, PT, R0, 0xe1, P2 ;  /* 0x000000e10000780c */ /* 0x000fe40001704270 */
[----:B0-----:R-:W-:Y:S02]  /*17280*/  PRMT R12, R8, 0x7610, R12 ;  /* 0x00007610080c7816 */ /* 0x001fe4000000000c */
[----:B------:R-:W-:Y:S01]  /*17290*/  F2FP.F16.F32.PACK_AB R8, RZ, R3 ;  /* 0x00000003ff08723e */ /* 0x000fe200000000ff */
[----:B------:R-:W-:Y:S01]  /*172a0*/  FMUL R3, R157, R2 ;  /* 0x000000029d037220 */ /* 0x000fe20000400000 */
[----:B------:R0:W-:Y:S01]  /*172b0*/  @P4 STG.E.U16 desc[UR36][R4.64+0x1c0], R11 ;  /* 0x0001c00b04004986 */ /* 0x0001e2000c101524 */
[----:B-1----:R-:W-:-:S02]  /*172c0*/  PRMT R10, R9, 0x7610, R10 ;  /* 0x00007610090a7816 */ /* 0x002fc4000000000a */
[----:B------:R-:W-:Y:S01]  /*172d0*/  PRMT R13, R8, 0x7610, R13 ;  /* 0x00007610080d7816 */ /* 0x000fe2000000000d */
[----:B------:R-:W-:Y:S01]  /*172e0*/  @P5 STG.E.U16 desc[UR36][R4.64+0x1c2], R12 ;  /* 0x0001c20c04005986 */ /* 0x000fe2000c101524 */
[-C--:B------:R-:W-:Y:S01]  /*172f0*/  FMUL R8, R156, R2.reuse ;  /* 0x000000029c087220 */ /* 0x080fe20000400000 */
[C---:B------:R-:W-:Y:S02]  /*17300*/  ISETP.GT.AND P4, PT, R0.reuse, 0xe8, P3 ;  /* 0x000000e80000780c */ /* 0x040fe40001f84270 */
[----:B------:R-:W-:Y:S01]  /*17310*/  F2FP.F16.F32.PACK_AB R9, RZ, R3 ;  /* 0x00000003ff09723e */ /* 0x000fe200000000ff */
[----:B------:R-:W-:Y:S01]  /*17320*/  FMUL R3, R155, R2 ;  /* 0x000000029b037220 */ /* 0x000fe20000400000 */
[C---:B------:R-:W-:Y:S02]  /*17330*/  ISETP.GT.AND P5, PT, R0.reuse, 0xe9, P3 ;  /* 0x000000e90000780c */ /* 0x040fe40001fa4270 */
[----:B------:R-:W-:Y:S02]  /*17340*/  ISETP.GT.AND P6, PT, R0, 0xe8, P2 ;  /* 0x000000e80000780c */ /* 0x000fe400017c4270 */
[----:B------:R-:W-:Y:S01]  /*17350*/  F2FP.F16.F32.PACK_AB R8, RZ, R8 ;  /* 0x00000008ff08723e */ /* 0x000fe200000000ff */
[----:B------:R1:W-:Y:S01]  /*17360*/  @P1 STG.E.U16 desc[UR36][R6.64+0x1c0], R10 ;  /* 0x0001c00a06001986 */ /* 0x0003e2000c101524 */
[----:B------:R-:W-:-:S02]  /*17370*/  F2FP.F16.F32.PACK_AB R3, RZ, R3 ;  /* 0x00000003ff03723e */ /* 0x000fc400000000ff */
[C---:B------:R-:W-:Y:S01]  /*17380*/  ISETP.GT.AND P1, PT, R17.reuse, 0x80, PT ;  /* 0x000000801100780c */ /* 0x040fe20003f24270 */
[----:B------:R2:W-:Y:S01]  /*17390*/  @P0 STG.E.U16 desc[UR36][R6.64+0x1c2], R13 ;  /* 0x0001c20d06000986 */ /* 0x0005e2000c101524 */
[----:B------:R-:W-:Y:S02]  /*173a0*/  ISETP.GT.AND P0, PT, R17, 0x88, PT ;  /* 0x000000881100780c */ /* 0x000fe40003f04270 */
[----:B0-----:R-:W-:Y:S02]  /*173b0*/  PRMT R11, R8, 0x7610, R11 ;  /* 0x00007610080b7816 */ /* 0x001fe4000000000b */
[----:B------:R-:W-:Y:S02]  /*173c0*/  PRMT R17, R3, 0x7610, R17 ;  /* 0x0000761003117816 */ /* 0x000fe40000000011 */
[----:B-1----:R-:W-:Y:S01]  /*173d0*/  PRMT R10, R9, 0x7610, R10 ;  /* 0x00007610090a7816 */ /* 0x002fe2000000000a */
[----:B------:R-:W-:-:S04]  /*173e0*/  FMUL R3, R154, R2 ;  /* 0x000000029a037220 */ /* 0x000fc80000400000 */
[----:B------:R-:W-:Y:S01]  /*173f0*/  @P4 STG.E.U16 desc[UR36][R4.64+0x1d0], R10 ;  /* 0x0001d00a04004986 */ /* 0x000fe2000c101524 */
[----:B------:R-:W-:-:S03]  /*17400*/  ISETP.GT.AND P4, PT, R0, 0xe9, P2 ;  /* 0x000000e90000780c */ /* 0x000fc60001784270 */
[----:B------:R0:W-:Y:S01]  /*17410*/  @P5 STG.E.U16 desc[UR36][R4.64+0x1d2], R11 ;  /* 0x0001d20b04005986 */ /* 0x0001e2000c101524 */
[----:B------:R-:W-:-:S03]  /*17420*/  ISETP.GT.AND P5, PT, R0, 0xf0, P3 ;  /* 0x000000f00000780c */ /* 0x000fc60001fa4270 */
[----:B------:R-:W-:Y:S01]  /*17430*/  @P6 STG.E.U16 desc[UR36][R6.64+0x1d0], R17 ;  /* 0x0001d01106006986 */ /* 0x000fe2000c101524 */
[----:B------:R-:W-:Y:S01]  /*17440*/  ISETP.GT.AND P6, PT, R0, 0xf1, P3 ;  /* 0x000000f10000780c */ /* 0x000fe20001fc4270 */
[-C--:B------:R-:W-:Y:S01]  /*17450*/  FMUL R8, R153, R2.reuse ;  /* 0x0000000299087220 */ /* 0x080fe20000400000 */
[----:B------:R-:W-:Y:S01]  /*17460*/  FMUL R9, R152, R2 ;  /* 0x0000000298097220 */ /* 0x000fe20000400000 */
[----:B--2---:R-:W-:-:S03]  /*17470*/  F2FP.F16.F32.PACK_AB R13, RZ, R3 ;  /* 0x00000003ff0d723e */ /* 0x004fc600000000ff */
[----:B------:R-:W-:Y:S02]  /*17480*/  F2FP.F16.F32.PACK_AB R14, RZ, R8 ;  /* 0x00000008ff0e723e */ /* 0x000fe400000000ff */
[----:B------:R-:W-:Y:S01]  /*17490*/  F2FP.F16.F32.PACK_AB R15, RZ, R9 ;  /* 0x00000009ff0f723e */ /* 0x000fe200000000ff */
[----:B------:R-:W-:Y:S01]  /*174a0*/  @P4 STG.E.U16 desc[UR36][R6.64+0x1d2], R13 ;  /* 0x0001d20d06004986 */ /* 0x000fe2000c101524 */
[----:B------:R-:W-:-:S03]  /*174b0*/  ISETP.GT.AND P4, PT, R0, 0xf1, P2 ;  /* 0x000000f10000780c */ /* 0x000fc60001784270 */
[----:B------:R-:W-:Y:S04]  /*174c0*/  @P5 STG.E.U16 desc[UR36][R4.64+0x1e0], R14 ;  /* 0x0001e00e04005986 */ /* 0x000fe8000c101524 */
[----:B------:R-:W-:Y:S01]  /*174d0*/  @P6 STG.E.U16 desc[UR36][R4.64+0x1e2], R15 ;  /* 0x0001e20f04006986 */ /* 0x000fe2000c101524 */
[----:B------:R-:W-:Y:S01]  /*174e0*/  ISETP.GT.AND P6, PT, R0, 0xf0, P2 ;  /* 0x000000f00000780c */ /* 0x000fe200017c4270 */
[-C--:B0-----:R-:W-:Y:S01]  /*174f0*/  FMUL R11, R23, R2.reuse ;  /* 0x00000002170b7220 */ /* 0x081fe20000400000 */
[----:B------:R-:W-:-:S04]  /*17500*/  FMUL R12, R22, R2 ;  /* 0x00000002160c7220 */ /* 0x000fc80000400000 */
[----:B------:R-:W-:Y:S02]  /*17510*/  F2FP.F16.F32.PACK_AB R11, RZ, R11 ;  /* 0x0000000bff0b723e */ /* 0x000fe400000000ff */
[----:B------:R-:W-:Y:S02]  /*17520*/  F2FP.F16.F32.PACK_AB R12, RZ, R12 ;  /* 0x0000000cff0c723e */ /* 0x000fe400000000ff */
[C---:B------:R-:W-:Y:S02]  /*17530*/  ISETP.GT.AND P5, PT, R0.reuse, 0xf8, P3 ;  /* 0x000000f80000780c */ /* 0x040fe40001fa4270 */
[----:B------:R-:W-:Y:S01]  /*17540*/  ISETP.GT.AND P3, PT, R0, 0xf9, P3 ;  /* 0x000000f90000780c */ /* 0x000fe20001f64270 */
[----:B------:R-:W-:Y:S01]  /*17550*/  @P6 STG.E.U16 desc[UR36][R6.64+0x1e0], R11 ;  /* 0x0001e00b06006986 */ /* 0x000fe2000c101524 */
[----:B------:R-:W-:-:S03]  /*17560*/  FMUL R10, R21, R2 ;  /* 0x00000002150a7220 */ /* 0x000fc60000400000 */
[----:B------:R0:W-:Y:S01]  /*17570*/  @P4 STG.E.U16 desc[UR36][R6.64+0x1e2], R12 ;  /* 0x0001e20c06004986 */ /* 0x0001e2000c101524 */
[----:B------:R-:W-:Y:S01]  /*17580*/  ISETP.GT.AND P4, PT, R0, 0xf8, P2 ;  /* 0x000000f80000780c */ /* 0x000fe20001784270 */
[-C--:B------:R-:W-:Y:S01]  /*17590*/  FMUL R9, R20, R2.reuse ;  /* 0x0000000214097220 */ /* 0x080fe20000400000 */
[-C--:B------:R-:W-:Y:S01]  /*175a0*/  FMUL R8, R18, R2.reuse ;  /* 0x0000000212087220 */ /* 0x080fe20000400000 */
[----:B------:R-:W-:Y:S01]  /*175b0*/  FMUL R3, R19, R2 ;  /* 0x0000000213037220 */ /* 0x000fe20000400000 */
[----:B------:R-:W-:Y:S02]  /*175c0*/  F2FP.F16.F32.PACK_AB R10, RZ, R10 ;  /* 0x0000000aff0a723e */ /* 0x000fe400000000ff */
[----:B------:R-:W-:Y:S02]  /*175d0*/  ISETP.GT.AND P2, PT, R0, 0xf9, P2 ;  /* 0x000000f90000780c */ /* 0x000fe40001744270 */
[----:B------:R-:W-:Y:S02]  /*175e0*/  F2FP.F16.F32.PACK_AB R9, RZ, R9 ;  /* 0x00000009ff09723e */ /* 0x000fe400000000ff */
[----:B------:R-:W-:-:S02]  /*175f0*/  F2FP.F16.F32.PACK_AB R8, RZ, R8 ;  /* 0x00000008ff08723e */ /* 0x000fc400000000ff */
[----:B------:R-:W-:Y:S01]  /*17600*/  F2FP.F16.F32.PACK_AB R3, RZ, R3 ;  /* 0x00000003ff03723e */ /* 0x000fe200000000ff */
[----:B------:R-:W-:Y:S01]  /*17610*/  @P5 STG.E.U16 desc[UR36][R4.64+0x1f0], R10 ;  /* 0x0001f00a04005986 */ /* 0x000fe2000c101524 */
[----:B0-----:R-:W-:Y:S01]  /*17620*/  PRMT R12, R8, 0x7610, R12 ;  /* 0x00007610080c7816 */ /* 0x001fe2000000000c */
[----:B------:R-:W-:Y:S01]  /*17630*/  @P4 IMAD.MOV.U32 R8, RZ, RZ, R6 ;  /* 0x000000ffff084224 */ /* 0x000fe200078e0006 */
[----:B------:R-:W-:Y:S01]  /*17640*/  PRMT R11, R3, 0x7610, R11 ;  /* 0x00007610030b7816 */ /* 0x000fe2000000000b */
[----:B------:R0:W-:Y:S01]  /*17650*/  @P3 STG.E.U16 desc[UR36][R4.64+0x1f2], R9 ;  /* 0x0001f20904003986 */ /* 0x0001e2000c101524 */
[----:B------:R-:W-:Y:S02]  /*17660*/  USHF.L.U32 UR12, UR8, 0x8, URZ ;  /* 0x00000008080c7899 */ /* 0x000fe4000800063f */
[----:B------:R-:W-:Y:S01]  /*17670*/  USHF.L.U64.HI UR11, UR8, 0x8, UR9 ;  /* 0x00000008080b7899 */ /* 0x000fe20008010209 */
[----:B0-----:R-:W-:-:S03]  /*17680*/  @P4 MOV R9, R7 ;  /* 0x0000000700094202 */ /* 0x001fc60000000f00 */
[----:B------:R-:W-:Y:S02]  /*17690*/  IMAD.U32 R3, RZ, RZ, UR12 ;  /* 0x0000000cff037e24 */ /* 0x000fe4000f8e00ff */
[----:B------:R0:W-:Y:S01]  /*176a0*/  @P4 STG.E.U16 desc[UR36][R8.64+0x1f0], R11 ;  /* 0x0001f00b08004986 */ /* 0x0001e2000c101524 */
[C---:B------:R-:W-:Y:S02]  /*176b0*/  ISETP.GT.AND P3, PT, R0.reuse, RZ, P1 ;  /* 0x000000ff0000720c */ /* 0x040fe40000f64270 */
[----:B------:R-:W-:Y:S01]  /*176c0*/  ISETP.GT.AND P4, PT, R0, 0x1, P1 ;  /* 0x000000010000780c */ /* 0x000fe20000f84270 */
[-C--:B------:R-:W-:Y:S01]  /*176d0*/  FMUL R24, R24, R2.reuse ;  /* 0x0000000218187220 */ /* 0x080fe20000400000 */
[----:B------:R-:W-:Y:S01]  /*176e0*/  FMUL R25, R25, R2 ;  /* 0x0000000219197220 */ /* 0x000fe20000400000 */
[----:B0-----:R-:W-:Y:S01]  /*176f0*/  @P2 IMAD.MOV.U32 R8, RZ, RZ, R6 ;  /* 0x000000ffff082224 */ /* 0x001fe200078e0006 */
[----:B------:R-:W-:Y:S01]  /*17700*/  @P2 MOV R9, R7 ;  /* 0x0000000700092202 */ /* 0x000fe20000000f00 */
[----:B------:R-:W-:-:S04]  /*17710*/  IMAD.U32 R7, RZ, RZ, UR11 ;  /* 0x0000000bff077e24 */ /* 0x000fc8000f8e00ff */
[----:B------:R0:W-:Y:S01]  /*17720*/  @P2 STG.E.U16 desc[UR36][R8.64+0x1f2], R12 ;  /* 0x0001f20c08002986 */ /* 0x0001e2000c101524 */
[C---:B------:R-:W-:Y:S02]  /*17730*/  IADD3 R6, P2, P6, R4.reuse, UR5, R3 ;  /* 0x0000000504067c10 */ /* 0x040fe4000fe5e003 */
[----:B------:R-:W-:Y:S02]  /*17740*/  IADD3 R4, P5, R4, UR12, RZ ;  /* 0x0000000c04047c10 */ /* 0x000fe4000ffbe0ff */
[C---:B------:R-:W-:Y:S02]  /*17750*/  IADD3.X R7, R5.reuse, UR4, R7, P2, P6 ;  /* 0x0000000405077c10 */ /* 0x040fe400097ec407 */
[----:B------:R-:W-:Y:S02]  /*17760*/  F2FP.F16.F32.PACK_AB R24, RZ, R24 ;  /* 0x00000018ff18723e */ /* 0x000fe400000000ff */
[----:B------:R-:W-:Y:S02]  /*17770*/  IADD3.X R5, R5, UR11, RZ, P5, !PT ;  /* 0x0000000b05057c10 */ /* 0x000fe4000affe4ff */
[----:B------:R-:W-:-:S02]  /*17780*/  F2FP.F16.F32.PACK_AB R25, RZ, R25 ;  /* 0x00000019ff19723e */ /* 0x000fc400000000ff */
[C---:B------:R-:W-:Y:S01]  /*17790*/  ISETP.GT.AND P2, PT, R0.reuse, RZ, P0 ;  /* 0x000000ff0000720c */ /* 0x040fe20000744270 */
[----:B------:R-:W-:Y:S01]  /*177a0*/  @P3 STG.E.U16 desc[UR36][R4.64], R24 ;  /* 0x0000001804003986 */ /* 0x000fe2000c101524 */
[----:B------:R-:W-:Y:S01]  /*177b0*/  ISETP.GT.AND P3, PT, R0, 0x1, P0 ;  /* 0x000000010000780c */ /* 0x000fe20000764270 */
[-C--:B------:R-:W-:Y:S02]  /*177c0*/  FMUL R26, R26, R2.reuse ;  /* 0x000000021a1a7220 */ /* 0x080fe40000400000 */
[----:B------:R-:W-:Y:S01]  /*177d0*/  @P4 STG.E.U16 desc[UR36][R4.64+0x2], R25 ;  /* 0x0000021904004986 */ /* 0x000fe2000c101524 */
[----:B------:R-:W-:Y:S01]  /*177e0*/  ISETP.GT.AND P4, PT, R0, 0x8, P1 ;  /* 0x000000080000780c */ /* 0x000fe20000f84270 */
[-C--:B------:R-:W-:Y:S01]  /*177f0*/  FMUL R27, R27, R2.reuse ;  /* 0x000000021b1b7220 */ /* 0x080fe20000400000 */
[----:B0-----:R-:W-:Y:S01]  /*17800*/  IADD3 R8, P5, R4, UR5, RZ ;  /* 0x0000000504087c10 */ /* 0x001fe2000ffbe0ff */
[----:B------:R-:W-:Y:S01]  /*17810*/  FMUL R28, R28, R2 ;  /* 0x000000021c1c7220 */ /* 0x000fe20000400000 */
[----:B------:R-:W-:-:S02]  /*17820*/  F2FP.F16.F32.PACK_AB R26, RZ, R26 ;  /* 0x0000001aff1a723e */ /* 0x000fc400000000ff */
[----:B------:R-:W-:Y:S02]  /*17830*/  IADD3.X R9, R5, UR4, RZ, P5, !PT ;  /* 0x0000000405097c10 */ /* 0x000fe4000affe4ff */
[----:B------:R-:W-:Y:S02]  /*17840*/  F2FP.F16.F32.PACK_AB R27, RZ, R27 ;  /* 0x0000001bff1b723e */ /* 0x000fe400000000ff */
[----:B------:R-:W-:Y:S01]  /*17850*/  F2FP.F16.F32.PACK_AB R28, RZ, R28 ;  /* 0x0000001cff1c723e */ /* 0x000fe200000000ff */
[----:B------:R-:W-:Y:S01]  /*17860*/  @P2 STG.E.U16 desc[UR36][R8.64], R26 ;  /* 0x0000001a08002986 */ /* 0x000fe2000c101524 */
[C---:B------:R-:W-:Y:S02]  /*17870*/  ISETP.GT.AND P5, PT, R0.reuse, 0x9, P1 ;  /* 0x000000090000780c */ /* 0x040fe40000fa4270 */
[C---:B------:R-:W-:Y:S01]  /*17880*/  ISETP.GT.AND P2, PT, R0.reuse, 0x8, P0 ;  /* 0x000000080000780c */ /* 0x040fe20000744270 */
[----:B------:R-:W-:Y:S01]  /*17890*/  @P3 STG.E.U16 desc[UR36][R8.64+0x2], R27 ;  /* 0x0000021b08003986 */ /* 0x000fe2000c101524 */
[-C--:B------:R-:W-:Y:S01]  /*178a0*/  FMUL R29, R29, R2.reuse ;  /* 0x000000021d1d7220 */ /* 0x080fe20000400000 */
[----:B------:R-:W-:Y:S01]  /*178b0*/  ISETP.GT.AND P3, PT, R0, 0x9, P0 ;  /* 0x000000090000780c */ /* 0x000fe20000764270 */
[-C--:B------:R-:W-:Y:S01]  /*178c0*/  FMUL R30, R30, R2.reuse ;  /* 0x000000021e1e7220 */ /* 0x080fe20000400000 */
[----:B------:R-:W-:Y:S01]  /*178d0*/  @P4 STG.E.U16 desc[UR36][R4.64+0x10], R28 ;  /* 0x0000101c04004986 */ /* 0x000fe2000c101524 */
[----:B------:R-:W-:Y:S01]  /*178e0*/  ISETP.GT.AND P4, PT, R0, 0x10, P1 ;  /* 0x000000100000780c */ /* 0x000fe20000f84270 */
[-C--:B------:R-:W-:Y:S01]  /*178f0*/  FMUL R31, R31, R2.reuse ;  /* 0x000000021f1f7220 */ /* 0x080fe20000400000 */
[----:B------:R-:W-:Y:S01]  /*17900*/  IADD3 R10, P6, R4, UR5, RZ ;  /* 0x00000005040a7c10 */ /* 0x000fe2000ffde0ff */
[----:B------:R-:W-:Y:S01]  /*17910*/  FMUL R32, R32, R2 ;  /* 0x0000000220207220 */ /* 0x000fe20000400000 */
[----:B------:R-:W-:-:S02]  /*17920*/  F2FP.F16.F32.PACK_AB R29, RZ, R29 ;  /* 0x0000001dff1d723e */ /* 0x000fc400000000ff */
[----:B------:R-:W-:Y:S02]  /*17930*/  F2FP.F16.F32.PACK_AB R30, RZ, R30 ;  /* 0x0000001eff1e723e */ /* 0x000fe400000000ff */
[----:B------:R-:W-:Y:S02]  /*17940*/  IADD3.X R11, R5, UR4, RZ, P6, !PT ;  /* 0x00000004050b7c10 */ /* 0x000fe4000b7fe4ff */
[----:B------:R-:W-:Y:S01]  /*17950*/  F2FP.F16.F32.PACK_AB R31, RZ, R31 ;  /* 0x0000001fff1f723e */ /* 0x000fe200000000ff */
[----:B------:R-:W-:Y:S01]  /*17960*/  @P5 STG.E.U16 desc[UR36][R4.64+0x12], R29 ;  /* 0x0000121d04005986 */ /* 0x000fe2000c101524 */
[----:B------:R-:W-:Y:S02]  /*17970*/  F2FP.F16.F32.PACK_AB R32, RZ, R32 ;  /* 0x00000020ff20723e */ /* 0x000fe400000000ff */
[C---:B------:R-:W-:Y:S01]  /*17980*/  ISETP.GT.AND P5, PT, R0.reuse, 0x11, P1 ;  /* 0x000000110000780c */ /* 0x040fe20000fa4270 */
[----:B------:R-:W-:Y:S01]  /*17990*/  @P2 STG.E.U16 desc[UR36][R10.64+0x10], R30 ;  /* 0x0000101e0a002986 */ /* 0x000fe2000c101524 */
[----:B------:R-:W-:Y:S01]  /*179a0*/  ISETP.GT.AND P2, PT, R0, 0x10, P0 ;  /* 0x000000100000780c */ /* 0x000fe20000744270 */
[----:B------:R-:W-:-:S02]  /*179b0*/  FMUL R33, R33, R2 ;  /* 0x0000000221217220 */ /* 0x000fc40000400000 */
[----:B------:R-:W-:Y:S01]  /*179c0*/  @P3 STG.E.U16 desc[UR36][R6.64+0x12], R31 ;  /* 0x0000121f06003986 */ /* 0x000fe2000c101524 */
[----:B------:R-:W-:Y:S01]  /*179d0*/  ISETP.GT.AND P3, PT, R0, 0x11, P0 ;  /* 0x000000110000780c */ /* 0x000fe20000764270 */
[-C--:B------:R-:W-:Y:S02]  /*179e0*/  FMUL R34, R34, R2.reuse ;  /* 0x0000000222227220 */ /* 0x080fe40000400000 */
[----:B------:R-:W-:Y:S01]  /*179f0*/  @P4 STG.E.U16 desc[UR36][R4.64+0x20], R32 ;  /* 0x0000202004004986 */ /* 0x000fe2000c101524 */
[----:B------:R-:W-:Y:S01]  /*17a00*/  ISETP.GT.AND P4, PT, R0, 0x18, P1 ;  /* 0x000000180000780c */ /* 0x000fe20000f84270 */
[-C--:B------:R-:W-:Y:S01]  /*17a10*/  FMUL R35, R35, R2.reuse ;  /* 0x0000000223237220 */ /* 0x080fe20000400000 */
[----:B------:R-:W-:Y:S01]  /*17a20*/  FMUL R36, R36, R2 ;  /* 0x0000000224247220 */ /* 0x000fe20000400000 */
[----:B------:R-:W-:Y:S02]  /*17a30*/  F2FP.F16.F32.PACK_AB R33, RZ, R33 ;  /* 0x00000021ff21723e */ /* 0x000fe400000000ff */
[----:B------:R-:W-:-:S02]  /*17a40*/  F2FP.F16.F32.PACK_AB R34, RZ, R34 ;  /* 0x00000022ff22723e */ /* 0x000fc400000000ff */
[----:B------:R-:W-:Y:S01]  /*17a50*/  F2FP.F16.F32.PACK_AB R35, RZ, R35 ;  /* 0x00000023ff23723e */ /* 0x000fe200000000ff */
[----:B------:R-:W-:Y:S01]  /*17a60*/  @P5 STG.E.U16 desc[UR36][R4.64+0x22], R33 ;  /* 0x0000222104005986 */ /* 0x000fe2000c101524 */
[----:B------:R-:W-:Y:S02]  /*17a70*/  F2FP.F16.F32.PACK_AB R36, RZ, R36 ;  /* 0x00000024ff24723e */ /* 0x000fe400000000ff */
[C---:B------:R-:W-:Y:S01]  /*17a80*/  ISETP.GT.AND P5, PT, R0.reuse, 0x19, P1 ;  /* 0x000000190000780c */ /* 0x040fe20000fa4270 */
[----:B------:R-:W-:Y:S01]  /*17a90*/  @P2 STG.E.U16 desc[UR36][R6.64+0x20], R34 ;  /* 0x0000202206002986 */ /* 0x000fe2000c101524 */
[C---:B------:R-:W-:Y:S01]  /*17aa0*/  ISETP.GT.AND P2, PT, R0.reuse, 0x18, P0 ;  /* 0x000000180000780c */ /* 0x040fe20000744270 */
[-C--:B------:R-:W-:Y:S02]  /*17ab0*/  FMUL R37, R37, R2.reuse ;  /* 0x0000000225257220 */ /* 0x080fe40000400000 */
[----:B------:R-:W-:Y:S01]  /*17ac0*/  @P3 STG.E.U16 desc[UR36][R6.64+0x22], R35 ;  /* 0x0000222306003986 */ /* 0x000fe2000c101524 */
[----:B------:R-:W-:Y:S01]  /*17ad0*/  ISETP.GT.AND P3, PT, R0, 0x19, P0 ;  /* 0x000000190000780c */ /* 0x000fe20000764270 */
[----:B------:R-:W-:-:S02]  /*17ae0*/  FMUL R38, R38, R2 ;  /* 0x0000000226267220 */ /* 0x000fc40000400000 */
[----:B------:R-:W-:Y:S01]  /*17af0*/  @P4 STG.E.U16 desc[UR36][R4.64+0x30], R36 ;  /* 0x0000302404004986 */ /* 0x000fe2000c101524 */
[----:B------:R-:W-:Y:S01]  /*17b00*/  ISETP.GT.AND P4, PT, R0, 0x20, P1 ;  /* 0x000000200000780c */ /* 0x000fe20000f84270 */
[-C--:B------:R-:W-:Y:S01]  /*17b10*/  FMUL R39, R39, R2.reuse ;  /* 0x0000000227277220 */ /* 0x080fe20000400000 */
[----:B------:R-:W-:Y:S01]  /*17b20*/  FMUL R40, R40, R2 ;  /* 0x0000000228287220 */ /* 0x000fe20000400000 */
[----:B------:R-:W-:Y:S02]  /*17b30*/  F2FP.F16.F32.PACK_AB R37, RZ, R37 ;  /* 0x00000025ff25723e */ /* 0x000fe400000000ff */
[----:B------:R-:W-:Y:S02]  /*17b40*/  F2FP.F16.F32.PACK_AB R38, RZ, R38 ;  /* 0x00000026ff26723e */ /* 0x000fe400000000ff */
[----:B------:R-:W-:Y:S01]  /*17b50*/  F2FP.F16.F32.PACK_AB R39, RZ, R39 ;  /* 0x00000027ff27723e */ /* 0x000fe200000000ff */
[----:B------:R-:W-:Y:S01]  /*17b60*/  @P5 STG.E.U16 desc[UR36][R4.64+0x32], R37 ;  /* 0x0000322504005986 */ /* 0x000fe2000c101524 */
[----:B------:R-:W-:-:S02]  /*17b70*/  F2FP.F16.F32.PACK_AB R40, RZ, R40 ;  /* 0x00000028ff28723e */ /* 0x000fc400000000ff */
[C---:B------:R-:W-:Y:S01]  /*17b80*/  ISETP.GT.AND P5, PT, R0.reuse, 0x21, P1 ;  /* 0x000000210000780c */ /* 0x040fe20000fa4270 */
[----:B------:R-:W-:Y:S01]  /*17b90*/  @P2 STG.E.U16 desc[UR36][R6.64+0x30], R38 ;  /* 0x0000302606002986 */ /* 0x000fe2000c101524 */
[C---:B------:R-:W-:Y:S01]  /*17ba0*/  ISETP.GT.AND P2, PT, R0.reuse, 0x20, P0 ;  /* 0x000000200000780c */ /* 0x040fe20000744270 */
[-C--:B------:R-:W-:Y:S02]  /*17bb0*/  FMUL R41, R41, R2.reuse ;  /* 0x0000000229297220 */ /* 0x080fe40000400000 */
[----:B------:R-:W-:Y:S01]  /*17bc0*/  @P3 STG.E.U16 desc[UR36][R6.64+0x32], R39 ;  /* 0x0000322706003986 */ /* 0x000fe2000c101524 */
[----:B------:R-:W-:Y:S01]  /*17bd0*/  ISETP.GT.AND P3, PT, R0, 0x21, P0 ;  /* 0x000000210000780c */ /* 0x000fe20000764270 */
[-C--:B------:R-:W-:Y:S02]  /*17be0*/  FMUL R42, R42, R2.reuse ;  /* 0x000000022a2a7220 */ /* 0x080fe40000400000 */
[----:B------:R-:W-:Y:S01]  /*17bf0*/  @P4 STG.E.U16 desc[UR36][R4.64+0x40], R40 ;  /* 0x0000402804004986 */ /* 0x000fe2000c101524 */
[----:B------:R-:W-:Y:S01]  /*17c00*/  ISETP.GT.AND P4, PT, R0, 0x28, P1 ;  /* 0x000000280000780c */ /* 0x000fe20000f84270 */
[-C--:B------:R-:W-:Y:S01]  /*17c10*/  FMUL R43, R43, R2.reuse ;  /* 0x000000022b2b7220 */ /* 0x080fe20000400000 */
[----:B------:R-:W-:Y:S01]  /*17c20*/  FMUL R44, R44, R2 ;  /* 0x000000022c2c7220 */ /* 0x000fe20000400000 */
[----:B------:R-:W-:-:S02]  /*17c30*/  F2FP.F16.F32.PACK_AB R41, RZ, R41 ;  /* 0x00000029ff29723e */ /* 0x000fc400000000ff */
[----:B------:R-:W-:Y:S02]  /*17c40*/  F2FP.F16.F32.PACK_AB R42, RZ, R42 ;  /* 0x0000002aff2a723e */ /* 0x000fe400000000ff */
        /* <DEDUP_REMOVED lines=357> */
[----:B------:R-:W-:Y:S01]  /*192a0*/  ISETP.GT.AND P2, PT, R0, 0xd8, P0 ;  /* 0x000000d80000780c */ /* 0x000fe20000744270 */
[-C--:B------:R-:W-:Y:S02]  /*192b0*/  FMUL R133, R133, R2.reuse ;  /* 0x0000000285857220 */ /* 0x080fe40000400000 */
[----:B------:R-:W-:Y:S01]  /*192c0*/  @P3 STG.E.U16 desc[UR36][R6.64+0x1a2], R131 ;  /* 0x0001a28306003986 */ /* 0x000fe2000c101524 */
[----:B------:R-:W-:-:S03]  /*192d0*/  FMUL R134, R134, R2 ;  /* 0x0000000286867220 */ /* 0x000fc60000400000 */
[----:B------:R-:W-:Y:S01]  /*192e0*/  @P4 STG.E.U16 desc[UR36][R4.64+0x1b0], R132 ;  /* 0x0001b08404004986 */ /* 0x000fe2000c101524 */
[C---:B------:R-:W-:Y:S01]  /*192f0*/  ISETP.GT.AND P4, PT, R0.reuse, 0xd9, P0 ;  /* 0x000000d90000780c */ /* 0x040fe20000784270 */
[----:B------:R-:W-:Y:S01]  /*19300*/  FMUL R135, R135, R2 ;  /* 0x0000000287877220 */ /* 0x000fe20000400000 */
[----:B------:R-:W-:Y:S02]  /*19310*/  F2FP.F16.F32.PACK_AB R133, RZ, R133 ;  /* 0x00000085ff85723e */ /* 0x000fe400000000ff */
[----:B------:R-:W-:Y:S02]  /*19320*/  F2FP.F16.F32.PACK_AB R134, RZ, R134 ;  /* 0x00000086ff86723e */ /* 0x000fe400000000ff */
[----:B------:R-:W-:Y:S01]  /*19330*/  F2FP.F16.F32.PACK_AB R135, RZ, R135 ;  /* 0x00000087ff87723e */ /* 0x000fe200000000ff */
[----:B------:R-:W-:Y:S01]  /*19340*/  @P5 STG.E.U16 desc[UR36][R4.64+0x1b2], R133 ;  /* 0x0001b28504005986 */ /* 0x000fe2000c101524 */
[----:B------:R-:W-:-:S03]  /*19350*/  ISETP.GT.AND P5, PT, R0, 0xe0, P1 ;  /* 0x000000e00000780c */ /* 0x000fc60000fa4270 */
[----:B------:R-:W-:Y:S01]  /*19360*/  @P2 STG.E.U16 desc[UR36][R6.64+0x1b0], R134 ;  /* 0x0001b08606002986 */ /* 0x000fe2000c101524 */
[----:B------:R-:W-:Y:S01]  /*19370*/  ISETP.GT.AND P2, PT, R0, 0xe1, P1 ;  /* 0x000000e10000780c */ /* 0x000fe20000f44270 */
[-C--:B------:R-:W-:Y:S01]  /*19380*/  FMUL R136, R136, R2.reuse ;  /* 0x0000000288887220 */ /* 0x080fe20000400000 */
[C---:B------:R-:W-:Y:S01]  /*19390*/  ISETP.GT.AND P3, PT, R0.reuse, 0xe0, P0 ;  /* 0x000000e00000780c */ /* 0x040fe20000764270 */
[----:B------:R-:W-:Y:S01]  /*193a0*/  @P4 STG.E.U16 desc[UR36][R6.64+0x1b2], R135 ;  /* 0x0001b28706004986 */ /* 0x000fe2000c101524 */
[-C--:B------:R-:W-:Y:S01]  /*193b0*/  FMUL R137, R137, R2.reuse ;  /* 0x0000000289897220 */ /* 0x080fe20000400000 */
[----:B------:R-:W-:Y:S01]  /*193c0*/  ISETP.GT.AND P4, PT, R0, 0xe1, P0 ;  /* 0x000000e10000780c */ /* 0x000fe20000784270 */
[-C--:B------:R-:W-:Y:S01]  /*193d0*/  FMUL R138, R138, R2.reuse ;  /* 0x000000028a8a7220 */ /* 0x080fe20000400000 */
[----:B------:R-:W-:Y:S01]  /*193e0*/  FMUL R139, R139, R2 ;  /* 0x000000028b8b7220 */ /* 0x000fe20000400000 */
[----:B------:R-:W-:Y:S02]  /*193f0*/  F2FP.F16.F32.PACK_AB R136, RZ, R136 ;  /* 0x00000088ff88723e */ /* 0x000fe400000000ff */
[----:B------:R-:W-:-:S02]  /*19400*/  F2FP.F16.F32.PACK_AB R137, RZ, R137 ;  /* 0x00000089ff89723e */ /* 0x000fc400000000ff */
[----:B------:R-:W-:Y:S02]  /*19410*/  F2FP.F16.F32.PACK_AB R138, RZ, R138 ;  /* 0x0000008aff8a723e */ /* 0x000fe400000000ff */
[----:B------:R-:W-:Y:S01]  /*19420*/  F2FP.F16.F32.PACK_AB R139, RZ, R139 ;  /* 0x0000008bff8b723e */ /* 0x000fe200000000ff */
[----:B------:R-:W-:Y:S01]  /*19430*/  @P5 STG.E.U16 desc[UR36][R4.64+0x1c0], R136 ;  /* 0x0001c08804005986 */ /* 0x000fe2000c101524 */
[----:B------:R-:W-:-:S03]  /*19440*/  ISETP.GT.AND P5, PT, R0, 0xe9, P1 ;  /* 0x000000e90000780c */ /* 0x000fc60000fa4270 */
[----:B------:R-:W-:Y:S01]  /*19450*/  @P2 STG.E.U16 desc[UR36][R4.64+0x1c2], R137 ;  /* 0x0001c28904002986 */ /* 0x000fe2000c101524 */
[C---:B------:R-:W-:Y:S02]  /*19460*/  ISETP.GT.AND P2, PT, R0.reuse, 0xe8, P1 ;  /* 0x000000e80000780c */ /* 0x040fe40000f44270 */
[C---:B------:R-:W-:Y:S01]  /*19470*/  ISETP.GT.AND P6, PT, R0.reuse, 0xe8, P0 ;  /* 0x000000e80000780c */ /* 0x040fe200007c4270 */
[----:B------:R-:W-:Y:S01]  /*19480*/  @P3 STG.E.U16 desc[UR36][R6.64+0x1c0], R138 ;  /* 0x0001c08a06003986 */ /* 0x000fe2000c101524 */
[----:B------:R-:W-:Y:S01]  /*19490*/  ISETP.GT.AND P3, PT, R0, 0xe9, P0 ;  /* 0x000000e90000780c */ /* 0x000fe20000764270 */
[-C--:B------:R-:W-:Y:S01]  /*194a0*/  FMUL R140, R140, R2.reuse ;  /* 0x000000028c8c7220 */ /* 0x080fe20000400000 */
[-C--:B------:R-:W-:Y:S01]  /*194b0*/  FMUL R141, R141, R2.reuse ;  /* 0x000000028d8d7220 */ /* 0x080fe20000400000 */
[----:B------:R-:W-:Y:S01]  /*194c0*/  @P4 STG.E.U16 desc[UR36][R6.64+0x1c2], R139 ;  /* 0x0001c28b06004986 */ /* 0x000fe2000c101524 */
[----:B------:R-:W-:Y:S01]  /*194d0*/  ISETP.GT.AND P4, PT, R0, 0xf0, P1 ;  /* 0x000000f00000780c */ /* 0x000fe20000f84270 */
[-C--:B------:R-:W-:Y:S01]  /*194e0*/  FMUL R142, R142, R2.reuse ;  /* 0x000000028e8e7220 */ /* 0x080fe20000400000 */
[-C--:B------:R-:W-:Y:S01]  /*194f0*/  FMUL R143, R143, R2.reuse ;  /* 0x000000028f8f7220 */ /* 0x080fe20000400000 */
[----:B------:R-:W-:Y:S01]  /*19500*/  FMUL R144, R144, R2 ;  /* 0x0000000290907220 */ /* 0x000fe20000400000 */
[----:B------:R-:W-:-:S02]  /*19510*/  F2FP.F16.F32.PACK_AB R140, RZ, R140 ;  /* 0x0000008cff8c723e */ /* 0x000fc400000000ff */
[----:B------:R-:W-:Y:S02]  /*19520*/  F2FP.F16.F32.PACK_AB R141, RZ, R141 ;  /* 0x0000008dff8d723e */ /* 0x000fe400000000ff */
[----:B------:R-:W-:Y:S02]  /*19530*/  F2FP.F16.F32.PACK_AB R142, RZ, R142 ;  /* 0x0000008eff8e723e */ /* 0x000fe400000000ff */
[----:B------:R-:W-:Y:S02]  /*19540*/  F2FP.F16.F32.PACK_AB R143, RZ, R143 ;  /* 0x0000008fff8f723e */ /* 0x000fe400000000ff */
[----:B------:R-:W-:Y:S01]  /*19550*/  F2FP.F16.F32.PACK_AB R144, RZ, R144 ;  /* 0x00000090ff90723e */ /* 0x000fe200000000ff */
[----:B------:R-:W-:Y:S01]  /*19560*/  @P2 STG.E.U16 desc[UR36][R4.64+0x1d0], R140 ;  /* 0x0001d08c04002986 */ /* 0x000fe2000c101524 */
[----:B------:R-:W-:-:S03]  /*19570*/  ISETP.GT.AND P2, PT, R0, 0xf1, P1 ;  /* 0x000000f10000780c */ /* 0x000fc60000f44270 */
[----:B------:R-:W-:Y:S01]  /*19580*/  @P5 STG.E.U16 desc[UR36][R4.64+0x1d2], R141 ;  /* 0x0001d28d04005986 */ /* 0x000fe2000c101524 */
[----:B------:R-:W-:-:S03]  /*19590*/  ISETP.GT.AND P5, PT, R0, 0xf0, P0 ;  /* 0x000000f00000780c */ /* 0x000fc600007a4270 */
[----:B------:R-:W-:Y:S01]  /*195a0*/  @P6 STG.E.U16 desc[UR36][R6.64+0x1d0], R142 ;  /* 0x0001d08e06006986 */ /* 0x000fe2000c101524 */
[----:B------:R-:W-:-:S03]  /*195b0*/  FMUL R145, R145, R2 ;  /* 0x0000000291917220 */ /* 0x000fc60000400000 */
[----:B------:R-:W-:Y:S01]  /*195c0*/  @P3 STG.E.U16 desc[UR36][R6.64+0x1d2], R143 ;  /* 0x0001d28f06003986 */ /* 0x000fe2000c101524 */
[----:B------:R-:W-:-:S03]  /*195d0*/  ISETP.GT.AND P3, PT, R0, 0xf8, P1 ;  /* 0x000000f80000780c */ /* 0x000fc60000f64270 */
[----:B------:R-:W-:Y:S01]  /*195e0*/  @P4 STG.E.U16 desc[UR36][R4.64+0x1e0], R144 ;  /* 0x0001e09004004986 */ /* 0x000fe2000c101524 */
[----:B------:R-:W-:Y:S01]  /*195f0*/  ISETP.GT.AND P4, PT, R0, 0xf1, P0 ;  /* 0x000000f10000780c */ /* 0x000fe20000784270 */
[-C--:B------:R-:W-:Y:S01]  /*19600*/  FMUL R146, R146, R2.reuse ;  /* 0x0000000292927220 */ /* 0x080fe20000400000 */
[C---:B------:R-:W-:Y:S01]  /*19610*/  ISETP.GT.AND P1, PT, R0.reuse, 0xf9, P1 ;  /* 0x000000f90000780c */ /* 0x040fe20000f24270 */
[-C--:B------:R-:W-:Y:S01]  /*19620*/  FMUL R147, R147, R2.reuse ;  /* 0x0000000293937220 */ /* 0x080fe20000400000 */
[----:B------:R-:W-:Y:S01]  /*19630*/  ISETP.GT.AND P6, PT, R0, 0xf8, P0 ;  /* 0x000000f80000780c */ /* 0x000fe200007c4270 */
[-C--:B------:R-:W-:Y:S01]  /*19640*/  FMUL R148, R148, R2.reuse ;  /* 0x0000000294947220 */ /* 0x080fe20000400000 */
[----:B------:R-:W-:Y:S01]  /*19650*/  FMUL R149, R149, R2 ;  /* 0x0000000295957220 */ /* 0x000fe20000400000 */
[----:B------:R-:W-:Y:S02]  /*19660*/  F2FP.F16.F32.PACK_AB R145, RZ, R145 ;  /* 0x00000091ff91723e */ /* 0x000fe400000000ff */
[----:B------:R-:W-:-:S02]  /*19670*/  F2FP.F16.F32.PACK_AB R146, RZ, R146 ;  /* 0x00000092ff92723e */ /* 0x000fc400000000ff */
[----:B------:R-:W-:Y:S02]  /*19680*/  ISETP.GT.AND P0, PT, R0, 0xf9, P0 ;  /* 0x000000f90000780c */ /* 0x000fe40000704270 */
[----:B------:R-:W-:Y:S01]  /*19690*/  F2FP.F16.F32.PACK_AB R147, RZ, R147 ;  /* 0x00000093ff93723e */ /* 0x000fe200000000ff */
[----:B------:R-:W-:Y:S01]  /*196a0*/  FMUL R150, R150, R2 ;  /* 0x0000000296967220 */ /* 0x000fe20000400000 */
[----:B------:R-:W-:Y:S02]  /*196b0*/  F2FP.F16.F32.PACK_AB R148, RZ, R148 ;  /* 0x00000094ff94723e */ /* 0x000fe400000000ff */
[----:B------:R-:W-:Y:S01]  /*196c0*/  F2FP.F16.F32.PACK_AB R149, RZ, R149 ;  /* 0x00000095ff95723e */ /* 0x000fe200000000ff */
[----:B------:R-:W-:Y:S01]  /*196d0*/  FMUL R151, R151, R2 ;  /* 0x0000000297977220 */ /* 0x000fe20000400000 */
[----:B------:R-:W-:Y:S01]  /*196e0*/  @P2 STG.E.U16 desc[UR36][R4.64+0x1e2], R145 ;  /* 0x0001e29104002986 */ /* 0x000fe2000c101524 */
[----:B------:R-:W-:-:S03]  /*196f0*/  F2FP.F16.F32.PACK_AB R150, RZ, R150 ;  /* 0x00000096ff96723e */ /* 0x000fc600000000ff */
[----:B------:R-:W-:Y:S01]  /*19700*/  @P5 STG.E.U16 desc[UR36][R6.64+0x1e0], R146 ;  /* 0x0001e09206005986 */ /* 0x000fe2000c101524 */
[----:B------:R-:W-:-:S03]  /*19710*/  F2FP.F16.F32.PACK_AB R151, RZ, R151 ;  /* 0x00000097ff97723e */ /* 0x000fc600000000ff */
[----:B------:R-:W-:Y:S04]  /*19720*/  @P4 STG.E.U16 desc[UR36][R6.64+0x1e2], R147 ;  /* 0x0001e29306004986 */ /* 0x000fe8000c101524 */
[----:B------:R-:W-:Y:S04]  /*19730*/  @P3 STG.E.U16 desc[UR36][R4.64+0x1f0], R148 ;  /* 0x0001f09404003986 */ /* 0x000fe8000c101524 */
[----:B------:R0:W-:Y:S02]  /*19740*/  @P1 STG.E.U16 desc[UR36][R4.64+0x1f2], R149 ;  /* 0x0001f29504001986 */ /* 0x0001e4000c101524 */
[----:B0-----:R-:W-:Y:S01]  /*19750*/  @P6 IMAD.MOV.U32 R4, RZ, RZ, R6 ;  /* 0x000000ffff046224 */ /* 0x001fe200078e0006 */
[----:B------:R-:W-:-:S05]  /*19760*/  @P6 MOV R5, R7 ;  /* 0x0000000700056202 */ /* 0x000fca0000000f00 */
[----:B------:R0:W-:Y:S04]  /*19770*/  @P6 STG.E.U16 desc[UR36][R4.64+0x1f0], R150 ;  /* 0x0001f09604006986 */ /* 0x0001e8000c101524 */
[----:B------:R0:W-:Y:S02]  /*19780*/  @P0 STG.E.U16 desc[UR36][R6.64+0x1f2], R151 ;  /* 0x0001f29706000986 */ /* 0x0001e4000c101524 */
.L_x_536:
[----:B------:R-:W-:Y:S05]  /*19790*/  BSYNC B0 ;  /* 0x0000000000007941 */ /* 0x000fea0003800000 */
.L_x_28:
[----:B0-----:R-:W2:Y:S04]  /*197a0*/  LDL.LU R5, [R1+0x200] ;  /* 0x0002000001057983 */ /* 0x001ea80000300800 */
[----:B------:R-:W2:Y:S01]  /*197b0*/  LDL.LU R4, [R1+0x204] ;  /* 0x0002040001047983 */ /* 0x000ea20000300800 */
[----:B------:R-:W-:Y:S01]  /*197c0*/  ULDC UR4, c[0x0][0xc] ;  /* 0x0000030000047ab9 */ /* 0x000fe20000000800 */
[----:B------:R-:W-:Y:S01]  /*197d0*/  ULDC UR5, c[0x0][0x10] ;  /* 0x0000040000057ab9 */ /* 0x000fe20000000800 */
[----:B-----5:R-:W2:Y:S01]  /*197e0*/  LDC R3, c[0x0][0x14] ;  /* 0x00000500ff037b82 */ /* 0x020ea20000000800 */
[----:B------:R-:W-:Y:S01]  /*197f0*/  UIMAD.WIDE.U32 UR4, UR4, UR5, URZ ;  /* 0x00000005040472a5 */ /* 0x000fe2000f8e003f */
[----:B----4-:R-:W-:Y:S01]  /*19800*/  PRMT R0, RZ, 0x7610, R0 ;  /* 0x00007610ff007816 */ /* 0x010fe20000000000 */
[----:B------:R-:W-:Y:S01]  /*19810*/  UMOV UR42, 0xffffffff ;  /* 0xffffffff002a7882 */ /* 0x000fe20000000000 */
[----:B------:R-:W-:-:S03]  /*19820*/  UMOV UR43, 0xffffffff ;  /* 0xffffffff002b7882 */ /* 0x000fc60000000000 */
[----:B--2---:R-:W-:-:S04]  /*19830*/  IMAD.WIDE.U32 R4, R3, UR4, R4 ;  /* 0x0000000403047c25 */ /* 0x004fc8000f8e0004 */
[----:B------:R-:W-:Y:S01]  /*19840*/  IMAD R3, R3, UR5, RZ ;  /* 0x0000000503037c24 */ /* 0x000fe2000f8e02ff */
[----:B------:R-:W-:Y:S01]  /*19850*/  ULDC.64 UR4, c[0x0][0x650] ;  /* 0x0001940000047ab9 */ /* 0x000fe20000000a00 */
[----:B------:R-:W-:Y:S01]  /*19860*/  IMAD.MOV.U32 R7, RZ, RZ, R4 ;  /* 0x000000ffff077224 */ /* 0x000fe200078e0004 */
[----:B------:R-:W-:Y:S01]  /*19870*/  ISETP.GE.U32.AND P0, PT, R4, UR4, PT ;  /* 0x0000000404007c0c */ /* 0x000fe2000bf06070 */
[----:B------:R-:W-:-:S05]  /*19880*/  IMAD.IADD R6, R5, 0x1, R3 ;  /* 0x0000000105067824 */ /* 0x000fca00078e0203 */
[----:B------:R0:W-:Y:S01]  /*19890*/  STL [R1+0x200], R6 ;  /* 0x0002000601007387 */ /* 0x0001e20000100800 */
[----:B------:R-:W-:-:S03]  /*198a0*/  ISETP.GE.U32.AND.EX P0, PT, R6, UR5, PT, P0 ;  /* 0x0000000506007c0c */ /* 0x000fc6000bf06100 */
[----:B------:R0:W-:Y:S10]  /*198b0*/  STL [R1+0x204], R7 ;  /* 0x0002040701007387 */ /* 0x0001f40000100800 */
[----:B0-----:R-:W-:Y:S05]  /*198c0*/  @P0 BRA `(.L_x_537) ;  /* 0x0000000400880947 */ /* 0x001fea0003800000 */
[----:B------:R-:W0:Y:S01]  /*198d0*/  S2UR UR6, SR_CTAID.X ;  /* 0x00000000000679c3 */ /* 0x000e220000002500 */
[----:B------:R-:W-:Y:S01]  /*198e0*/  ULDC.64 UR12, c[0x0][0x628] ;  /* 0x00018a00000c7ab9 */ /* 0x000fe20000000a00 */
[----:B------:R-:W-:Y:S01]  /*198f0*/  ULDC UR4, c[0x0][0x150] ;  /* 0x0000540000047ab9 */ /* 0x000fe20000000800 */
[----:B------:R-:W-:Y:S01]  /*19900*/  ISETP.NE.U32.AND P0, PT, RZ, UR12, PT ;  /* 0x0000000cff007c0c */ /* 0x000fe2000bf05070 */
[----:B------:R-:W-:Y:S01]  /*19910*/  ULDC UR15, c[0x0][0x630] ;  /* 0x00018c00000f7ab9 */ /* 0x000fe20000000800 */
[C---:B------:R-:W-:Y:S01]  /*19920*/  R2UR UR16, R7.reuse ;  /* 0x00000000071072ca */ /* 0x040fe200000e0000 */
[----:B------:R-:W-:Y:S01]  /*19930*/  ULDC UR19, c[0x0][0x154] ;  /* 0x0000550000137ab9 */ /* 0x000fe20000000800 */
[----:B------:R-:W-:Y:S01]  /*19940*/  ISETP.NE.AND.EX P0, PT, RZ, UR13, PT, P0 ;  /* 0x0000000dff007c0c */ /* 0x000fe2000bf05300 */
[----:B------:R-:W2:Y:S01]  /*19950*/  S2UR UR18, SR_CTAID.Y ;  /* 0x00000000001279c3 */ /* 0x000ea20000002600 */
[----:B------:R-:W-:Y:S02]  /*19960*/  R2UR UR17, R6 ;  /* 0x00000000061172ca */ /* 0x000fe400000e0000 */
[----:B------:R-:W-:-:S02]  /*19970*/  R2UR UR10, R7 ;  /* 0x00000000070a72ca */ /* 0x000fc400000e0000 */
[----:B------:R-:W-:Y:S02]  /*19980*/  R2UR UR11, R6 ;  /* 0x00000000060b72ca */ /* 0x000fe400000e0000 */
[----:B0-----:R-:W-:-:S05]  /*19990*/  I2FP.F32.U32 R0, UR6 ;  /* 0x0000000600007c45 */ /* 0x001fca0008201000 */
[----:B------:R-:W-:-:S04]  /*199a0*/  FMUL R0, R0, UR4 ;  /* 0x0000000400007c20 */ /* 0x000fc80008400000 */
[----:B------:R0:W4:Y:S01]  /*199b0*/  F2I.U32.TRUNC.NTZ R3, R0 ;  /* 0x0000000000037305 */ /* 0x000122000020f000 */
[----:B--2---:R-:W-:Y:S05]  /*199c0*/  @!P0 BRA `(.L_x_538) ;  /* 0x0000000000308947 */ /* 0x004fea0003800000 */
        /* <DEDUP_REMOVED lines=12> */
.L_x_538:
[----:B------:R-:W-:Y:S01]  /*19a90*/  USHF.R.U64 UR43, UR10, UR15, UR11 ;  /* 0x0000000f0a2b7299 */ /* 0x000fe2000800120b */
[----:B0-----:R-:W-:Y:S01]  /*19aa0*/  I2FP.F32.U32 R0, UR18 ;  /* 0x0000001200007c45 */ /* 0x001fe20008201000 */
[----:B------:R-:W-:Y:S02]  /*19ab0*/  USHF.R.U32.HI UR4, URZ, UR15, UR11 ;  /* 0x0000000f3f047299 */ /* 0x000fe4000801160b */
        /* <DEDUP_REMOVED lines=8> */
[----:B------:R-:W-:Y:S01]  /*19b40*/  UIMAD.WIDE.U32 UR8, UR10, UR12, UR8 ;  /* 0x0000000c0a0872a5 */ /* 0x000fe2000f8e0008 */
[----:B----4-:R-:W-:Y:S01]  /*19b50*/  R2UR UR12, R3 ;  /* 0x00000000030c72ca */ /* 0x010fe200000e0000 */
[----:B------:R-:W-:Y:S01]  /*19b60*/  UIMAD UR10, UR10, UR13, UR4 ;  /* 0x0000000d0a0a72a4 */ /* 0x000fe2000f8e0204 */
[----:B------:R-:W-:Y:S01]  /*19b70*/  ULDC UR11, c[0x0][0x618] ;  /* 0x00018600000b7ab9 */ /* 0x000fe20000000800 */
[----:B------:R-:W-:Y:S02]  /*19b80*/  ULDC UR21, c[0x0][0x658] ;  /* 0x0001960000157ab9 */ /* 0x000fe40000000800 */
[----:B------:R-:W-:Y:S01]  /*19b90*/  UIADD3 UR9, UR9, UR10, URZ ;  /* 0x0000000a09097290 */ /* 0x000fe2000fffe03f */
[----:B------:R-:W-:Y:S01]  /*19ba0*/  UMOV UR15, 0xffffffff ;  /* 0xffffffff000f7882 */ /* 0x000fe20000000000 */
[----:B------:R-:W-:Y:S01]  /*19bb0*/  ULDC.64 UR4, c[0x0][0x640] ;  /* 0x0001900000047ab9 */ /* 0x000fe20000000a00 */
[----:B------:R-:W-:Y:S01]  /*19bc0*/  USHF.L.U32 UR15, UR15, UR21, URZ ;  /* 0x000000150f0f7299 */ /* 0x000fe2000800063f */
[----:B------:R-:W-:Y:S01]  /*19bd0*/  ISETP.NE.U32.AND P0, PT, RZ, UR4, PT ;  /* 0x00000004ff007c0c */ /* 0x000fe2000bf05070 */
[----:B------:R-:W-:-:S02]  /*19be0*/  USHF.R.U64 UR16, UR8, UR11, UR9 ;  /* 0x0000000b08107299 */ /* 0x000fc40008001209 */
[----:B------:R-:W-:Y:S01]  /*19bf0*/  USHF.R.U32.HI UR8, URZ, UR11, UR9 ;  /* 0x0000000b3f087299 */ /* 0x000fe20008011609 */
[----:B0-----:R-:W-:Y:S01]  /*19c00*/  R2UR UR14, R0 ;  /* 0x00000000000e72ca */ /* 0x001fe200000e0000 */
[----:B------:R-:W-:Y:S01]  /*19c10*/  ULDC UR17, c[0x0][0x608] ;  /* 0x0001820000117ab9 */ /* 0x000fe20000000800 */
[----:B------:R-:W-:Y:S01]  /*19c20*/  ULOP3.LUT UR41, URZ, UR15, URZ, 0x33, !UPT ;  /* 0x0000000f3f297292 */ /* 0x000fe2000f8e333f */
[----:B------:R-:W-:Y:S01]  /*19c30*/  ISETP.NE.AND.EX P0, PT, RZ, UR5, PT, P0 ;  /* 0x00000005ff007c0c */ /* 0x000fe2000bf05300 */
[----:B------:R-:W-:Y:S02]  /*19c40*/  USHF.R.U64 UR15, UR16, UR17, UR8 ;  /* 0x00000011100f7299 */ /* 0x000fe40008001208 */
[----:B------:R-:W-:Y:S02]  /*19c50*/  USHF.R.U32.HI UR8, URZ, UR17, UR8 ;  /* 0x000000113f087299 */ /* 0x000fe40008011608 */
[----:B------:R-:W-:Y:S02]  /*19c60*/  UIADD3 UR12, -UR12, URZ, URZ ;  /* 0x0000003f0c0c7290 */ /* 0x000fe4000fffe13f */
[----:B------:R-:W-:Y:S01]  /*19c70*/  USHF.R.U64 UR17, UR15, UR21, UR8 ;  /* 0x000000150f117299 */ /* 0x000fe20008001208 */
[----:B------:R-:W-:Y:S01]  /*19c80*/  UMOV UR19, 0x1 ;  /* 0x0000000100137882 */ /* 0x000fe20000000000 */
[----:B------:R-:W-:Y:S01]  /*19c90*/  ULDC UR13, c[0x0][0x144] ;  /* 0x00005100000d7ab9 */ /* 0x000fe20000000800 */
[----:B------:R-:W-:Y:S01]  /*19ca0*/  ULDC UR7, c[0x0][0x600] ;  /* 0x0001800000077ab9 */ /* 0x000fe20000000800 */
[----:B------:R-:W-:-:S02]  /*19cb0*/  USHF.L.U32 UR24, UR19, UR21, URZ ;  /* 0x0000001513187299 */ /* 0x000fc4000800063f */
[----:B------:R-:W-:Y:S02]  /*19cc0*/  USHF.R.U32.HI UR8, URZ, UR21, UR8 ;  /* 0x000000153f087299 */ /* 0x000fe40008011608 */
[----:B------:R-:W-:Y:S02]  /*19cd0*/  UIMAD UR21, UR13, UR12, UR6 ;  /* 0x0000000c0d1572a4 */ /* 0x000fe4000f8e0206 */
[----:B------:R-:W-:Y:S02]  /*19ce0*/  UIADD3 UR20, UR7, -0x1, URZ ;  /* 0xffffffff07147890 */ /* 0x000fe4000fffe03f */
[----:B------:R-:W-:Y:S01]  /*19cf0*/  UIADD3 UR19, -UR14, URZ, URZ ;  /* 0x0000003f0e137290 */ /* 0x000fe2000fffe13f */
        /* <DEDUP_REMOVED lines=17> */
.L_x_539:
[----:B------:R-:W-:Y:S01]  /*19e10*/  UISETP.NE.AND UP0, UPT, UR45, URZ, UPT ;  /* 0x0000003f2d00728c */ /* 0x000fe2000bf05270 */
[----:B------:R-:W-:Y:S01]  /*19e20*/  MOV R0, 0x1 ;  /* 0x0000000100007802 */ /* 0x000fe20000000f00 */
[----:B------:R-:W-:Y:S02]  /*19e30*/  USHF.R.U64 UR4, UR6, UR22, UR8 ;  /* 0x0000001606047299 */ /* 0x000fe40008001208 */
[----:B------:R-:W-:Y:S02]  /*19e40*/  ULOP3.LUT UR41, UR15, UR41, URZ, 0xc0, !UPT ;  /* 0x000000290f297292 */ /* 0x000fe4000f8ec03f */
[----:B------:R-:W-:Y:S02]  /*19e50*/  UIADD3 UR5, -UR4, URZ, URZ ;  /* 0x0000003f04057290 */ /* 0x000fe4000fffe13f */
[----:B------:R-:W-:Y:S02]  /*19e60*/  UIMAD UR41, UR24, UR4, UR41 ;  /* 0x00000004182972a4 */ /* 0x000fe4000f8e0229 */
[----:B------:R-:W-:-:S02]  /*19e70*/  ULOP3.LUT UR16, UR16, UR20, URZ, 0xc0, !UPT ;  /* 0x0000001410107292 */ /* 0x000fc4000f8ec03f */
[----:B------:R-:W-:Y:S02]  /*19e80*/  @UP0 UIMAD UR21, UR25, UR19, UR18 ;  /* 0x00000013191502a4 */ /* 0x000fe4000f8e0212 */
[----:B------:R-:W-:-:S03]  /*19e90*/  UIMAD UR4, UR5, UR23, UR17 ;  /* 0x00000017050472a4 */ /* 0x000fc6000f8e0211 */
[----:B------:R-:W-:Y:S01]  /*19ea0*/  ULDC UR5, c[0x0][0x610] ;  /* 0x0001840000057ab9 */ /* 0x000fe20000000800 */
[----:B------:R-:W-:Y:S02]  /*19eb0*/  UIMAD UR4, UR4, UR7, UR16 ;  /* 0x00000007040472a4 */ /* 0x000fe4000f8e0210 */
[----:B------:R-:W-:-:S04]  /*19ec0*/  UIMAD UR41, UR41, UR5, UR21 ;  /* 0x00000005292972a4 */ /* 0x000fc8000f8e0215 */
[----:B------:R-:W-:Y:S02]  /*19ed0*/  USEL UR42, UR4, UR41, !UP0 ;  /* 0x00000029042a7287 */ /* 0x000fe4000c000000 */
[----:B------:R-:W-:-:S12]  /*19ee0*/  USEL UR41, UR41, UR4, !UP0 ;  /* 0x0000000429297287 */ /* 0x000fd8000c000000 */
.L_x_537:
[----:B------:R-:W-:-:S13]  /*19ef0*/  LOP3.LUT P0, RZ, R0, 0xff, RZ, 0xc0, !PT ;  /* 0x000000ff00ff7812 */ /* 0x000fda000780c0ff */
[----:B------:R-:W-:Y:S05]  /*19f00*/  @P0 BRA `(.L_x_540) ;  /* 0xfffffe7000780947 */ /* 0x000fea000383ffff */
[----:B------:R-:W-:Y:S05]  /*19f10*/  EXIT ;  /* 0x000000000000794d */ /* 0x000fea0003800000 */
.L_x_3:
[----:B------:R-:W2:Y:S01]  /*19f20*/  LDL R5, [R1+0x204] ;  /* 0x0002040001057983 */ /* 0x000ea20000100800 */
[----:B------:R-:W-:-:S03]  /*19f30*/  ULDC.64 UR8, c[0x0][0x650] ;  /* 0x0001940000087ab9 */ /* 0x000fc60000000a00 */
[----:B------:R-:W3:Y:S01]  /*19f40*/  LDL R4, [R1+0x200] ;  /* 0x0002000001047983 */ /* 0x000ee20000100800 */
[----:B------:R-:W-:Y:S01]  /*19f50*/  PRMT R0, RZ, 0x7610, R0 ;  /* 0x00007610ff007816 */ /* 0x000fe20000000000 */
[----:B------:R-:W-:Y:S01]  /*19f60*/  IMAD.MOV.U32 R3, RZ, RZ, -0x1 ;  /* 0xffffffffff037424 */ /* 0x000fe200078e00ff */
[----:B------:R-:W-:Y:S01]  /*19f70*/  MOV R9, 0xffffffff ;  /* 0xffffffff00097802 */ /* 0x000fe20000000f00 */
[----:B------:R-:W-:Y:S01]  /*19f80*/  IMAD.MOV.U32 R2, RZ, RZ, -0x1 ;  /* 0xffffffffff027424 */ /* 0x000fe200078e00ff */
[----:B--2---:R-:W-:-:S04]  /*19f90*/  ISETP.GE.U32.AND P0, PT, R5, UR8, PT ;  /* 0x0000000805007c0c */ /* 0x004fc8000bf06070 */
[----:B---3--:R-:W-:-:S13]  /*19fa0*/  ISETP.GE.U32.AND.EX P0, PT, R4, UR9, PT, P0 ;  /* 0x0000000904007c0c */ /* 0x008fda000bf06100 */
[----:B------:R-:W-:Y:S05]  /*19fb0*/  @P0 BRA `(.L_x_541) ;  /* 0x00000004008c0947 */ /* 0x000fea0003800000 */
[----:B------:R-:W-:Y:S01]  /*19fc0*/  I2FP.F32.U32 R0, UR4 ;  /* 0x0000000400007c45 */ /* 0x000fe20008201000 */
[----:B0-----:R-:W-:Y:S01]  /*19fd0*/  ULDC.64 UR16, c[0x0][0x628] ;  /* 0x00018a0000107ab9 */ /* 0x001fe20000000a00 */
        /* <DEDUP_REMOVED lines=24> */
.L_x_542:
        /* <DEDUP_REMOVED lines=24> */
[----:B------:R-:W-:Y:S01]  /*1a2e0*/  UMOV UR19, 0x1 ;  /* 0x0000000100137882 */ /* 0x000fe20000000000 */
[----:B------:R-:W-:Y:S01]  /*1a2f0*/  ULDC UR20, c[0x0][0x608] ;  /* 0x0001820000147ab9 */ /* 0x000fe20000000800 */
[----:B------:R-:W-:Y:S01]  /*1a300*/  USHF.L.U32 UR26, UR19, UR23, URZ ;  /* 0x00000017131a7299 */ /* 0x000fe2000800063f */
[----:B------:R-:W-:Y:S01]  /*1a310*/  ISETP.NE.AND.EX P0, PT, RZ, UR9, PT, P0 ;  /* 0x00000009ff007c0c */ /* 0x000fe2000bf05300 */
[----:B------:R-:W-:Y:S02]  /*1a320*/  USHF.R.U64 UR19, UR18, UR20, UR11 ;  /* 0x0000001412137299 */ /* 0x000fe4000800120b */
[----:B------:R-:W-:Y:S02]  /*1a330*/  USHF.R.U32.HI UR11, URZ, UR20, UR11 ;  /* 0x000000143f0b7299 */ /* 0x000fe4000801160b */
[----:B------:R-:W-:-:S02]  /*1a340*/  UIADD3 UR15, -UR15, URZ, URZ ;  /* 0x0000003f0f0f7290 */ /* 0x000fc4000fffe13f */
[----:B------:R-:W-:Y:S01]  /*1a350*/  USHF.R.U64 UR20, UR19, UR23, UR11 ;  /* 0x0000001713147299 */ /* 0x000fe2000800120b */
[----:B------:R-:W-:Y:S01]  /*1a360*/  ULDC UR16, c[0x0][0x144] ;  /* 0x0000510000107ab9 */ /* 0x000fe20000000800 */
[----:B------:R-:W-:Y:S01]  /*1a370*/  ULDC UR6, c[0x0][0x600] ;  /* 0x0001800000067ab9 */ /* 0x000fe20000000800 */
[----:B------:R-:W-:Y:S02]  /*1a380*/  USHF.R.U32.HI UR11, URZ, UR23, UR11 ;  /* 0x000000173f0b7299 */ /* 0x000fe4000801160b */
[----:B------:R-:W-:Y:S02]  /*1a390*/  UIMAD UR23, UR16, UR15, UR4 ;  /* 0x0000000f101772a4 */ /* 0x000fe4000f8e0204 */
[----:B------:R-:W-:Y:S02]  /*1a3a0*/  UIADD3 UR22, UR6, -0x1, URZ ;  /* 0xffffffff06167890 */ /* 0x000fe4000fffe03f */
[----:B------:R-:W-:Y:S02]  /*1a3b0*/  ULOP3.LUT UR27, URZ, UR13, URZ, 0x33, !UPT ;  /* 0x0000000d3f1b7292 */ /* 0x000fe4000f8e333f */
        /* <DEDUP_REMOVED lines=18> */
.L_x_543:
[----:B------:R-:W-:Y:S01]  /*1a4e0*/  UISETP.NE.AND UP0, UPT, UR45, URZ, UPT ;  /* 0x0000003f2d00728c */ /* 0x000fe2000bf05270 */
[----:B------:R-:W-:Y:S01]  /*1a4f0*/  IMAD.MOV.U32 R0, RZ, RZ, 0x1 ;  /* 0x00000001ff007424 */ /* 0x000fe200078e00ff */
[----:B------:R-:W-:Y:S01]  /*1a500*/  USHF.R.U64 UR8, UR4, UR24, UR11 ;  /* 0x0000001804087299 */ /* 0x000fe2000800120b */
[----:B------:R-:W-:Y:S01]  /*1a510*/  IMAD.U32 R9, RZ, RZ, UR5 ;  /* 0x00000005ff097e24 */ /* 0x000fe2000f8e00ff */
[----:B------:R-:W-:Y:S02]  /*1a520*/  ULOP3.LUT UR4, UR19, UR27, URZ, 0xc0, !UPT ;  /* 0x0000001b13047292 */ /* 0x000fe4000f8ec03f */
[----:B------:R-:W-:Y:S02]  /*1a530*/  ULOP3.LUT UR18, UR18, UR22, URZ, 0xc0, !UPT ;  /* 0x0000001612127292 */ /* 0x000fe4000f8ec03f */
[----:B------:R-:W-:-:S03]  /*1a540*/  UIMAD UR4, UR26, UR8, UR4 ;  /* 0x000000081a0472a4 */ /* 0x000fc6000f8e0204 */
[----:B------:R-:W-:Y:S02]  /*1a550*/  @UP0 UIMAD UR23, UR28, UR21, UR7 ;  /* 0x000000151c1702a4 */ /* 0x000fe4000f8e0207 */
[----:B------:R-:W-:-:S03]  /*1a560*/  UIADD3 UR7, -UR8, URZ, URZ ;  /* 0x0000003f08077290 */ /* 0x000fc6000fffe13f */
[----:B------:R-:W-:Y:S01]  /*1a570*/  ULDC UR8, c[0x0][0x610] ;  /* 0x0001840000087ab9 */ /* 0x000fe20000000800 */
[----:B------:R-:W-:Y:S02]  /*1a580*/  UIMAD UR7, UR7, UR25, UR20 ;  /* 0x00000019070772a4 */ /* 0x000fe4000f8e0214 */
[----:B------:R-:W-:Y:S02]  /*1a590*/  UIMAD UR4, UR4, UR8, UR23 ;  /* 0x00000008040472a4 */ /* 0x000fe4000f8e0217 */
[----:B------:R-:W-:-:S04]  /*1a5a0*/  UIMAD UR7, UR7, UR6, UR18 ;  /* 0x00000006070772a4 */ /* 0x000fc8000f8e0212 */
[----:B------:R-:W-:Y:S02]  /*1a5b0*/  USEL UR6, UR7, UR4, !UP0 ;  /* 0x0000000407067287 */ /* 0x000fe4000c000000 */
[----:B------:R-:W-:-:S04]  /*1a5c0*/  USEL UR4, UR4, UR7, !UP0 ;  /* 0x0000000704047287 */ /* 0x000fc8000c000000 */
[----:B------:R-:W-:Y:S02]  /*1a5d0*/  MOV R2, UR6 ;  /* 0x0000000600027c02 */ /* 0x000fe40008000f00 */
[----:B------:R-:W-:-:S07]  /*1a5e0*/  IMAD.U32 R3, RZ, RZ, UR4 ;  /* 0x00000004ff037e24 */ /* 0x000fce000f8e00ff */
.L_x_541:
[----:B------:R-:W-:-:S08]  /*1a5f0*/  NOP ;  /* 0x0000000000007918 */ /* 0x000fd00000000000 */
[----:B0-----:R-:W0:-:S00]  /*1a600*/  USETMAXREG.DEALLOC.CTAPOOL 0x18 ;  /* 0x00000018000079c8 */ /* 0x001e0000080e0500 */
[----:B------:R-:W-:-:S13]  /*1a610*/  ISETP.NE.AND P0, PT, RZ, UR10, PT ;  /* 0x0000000aff007c0c */ /* 0x000fda000bf05270 */
[----:B------:R-:W-:Y:S05]  /*1a620*/  @P0 EXIT ;  /* 0x000000000000094d */ /* 0x000fea0003800000 */
[----:B0-----:R-:W-:Y:S01]  /*1a630*/  LOP3.LUT P0, RZ, R0, 0xff, RZ, 0xc0, !PT ;  /* 0x000000ff00ff7812 */ /* 0x001fe2000780c0ff */
[----:B------:R-:W-:Y:S01]  /*1a640*/  IMAD.MOV.U32 R0, RZ, RZ, 0x1 ;  /* 0x00000001ff007424 */ /* 0x000fe200078e00ff */
[----:B------:R-:W-:-:S11]  /*1a650*/  MOV R6, RZ ;  /* 0x000000ff00067202 */ /* 0x000fd60000000f00 */
[----:B------:R-:W-:Y:S05]  /*1a660*/  @!P0 BRA `(.L_x_544) ;  /* 0x0000000c005c8947 */ /* 0x000fea0003800000 */
[----:B------:R-:W0:Y:S01]  /*1a670*/  S2R R4, SR_TID.X ;  /* 0x0000000000047919 */ /* 0x000e220000002100 */
[----:B------:R-:W-:Y:S01]  /*1a680*/  ULDC UR4, c[0x0][0x28c] ;  /* 0x0000a30000047ab9 */ /* 0x000fe20000000800 */
[----:B------:R-:W-:Y:S01]  /*1a690*/  ULDC UR6, c[0x0][0x658] ;  /* 0x0001960000067ab9 */ /* 0x000fe20000000800 */
[----:B------:R-:W-:Y:S01]  /*1a6a0*/  UIADD3 UR10, UR4, 0x3f, URZ ;  /* 0x0000003f040a7890 */ /* 0x000fe2000fffe03f */
[----:B------:R-:W-:Y:S01]  /*1a6b0*/  BSSY B0, `(.L_x_544) ;  /* 0x00000d2000007945 */ /* 0x000fe20003800000 */
[----:B------:R-:W-:Y:S01]  /*1a6c0*/  UMOV UR7, 0xffffffff ;  /* 0xffffffff00077882 */ /* 0x000fe20000000000 */
[----:B------:R-:W-:Y:S01]  /*1a6d0*/  ULDC UR5, c[0x0][0x600] ;  /* 0x0001800000057ab9 */ /* 0x000fe20000000800 */
[----:B------:R-:W-:Y:S01]  /*1a6e0*/  UMOV UR9, 0x1 ;  /* 0x0000000100097882 */ /* 0x000fe20000000000 */
[----:B------:R-:W-:Y:S01]  /*1a6f0*/  USHF.L.U32 UR7, UR7, UR6, URZ ;  /* 0x0000000607077299 */ /* 0x000fe2000800063f */
[----:B------:R-:W-:Y:S01]  /*1a700*/  IMAD.MOV.U32 R8, RZ, RZ, 0x1 ;  /* 0x00000001ff087424 */ /* 0x000fe200078e00ff */
[----:B------:R-:W-:Y:S01]  /*1a710*/  UIADD3 UR4, UR5, -0x1, URZ ;  /* 0xffffffff05047890 */ /* 0x000fe2000fffe03f */
[----:B------:R-:W-:Y:S01]  /*1a720*/  IMAD.MOV.U32 R0, RZ, RZ, 0x1 ;  /* 0x00000001ff007424 */ /* 0x000fe200078e00ff */
[----:B------:R-:W-:Y:S01]  /*1a730*/  USHF.R.S32.HI UR11, URZ, 0x1f, UR10 ;  /* 0x0000001f3f0b7899 */ /* 0x000fe2000801140a */
[----:B------:R-:W-:Y:S01]  /*1a740*/  MOV R6, RZ ;  /* 0x000000ff00067202 */ /* 0x000fe20000000f00 */
[----:B------:R-:W-:Y:S01]  /*1a750*/  ULDC UR8, c[0x0][0xc] ;  /* 0x0000030000087ab9 */ /* 0x000fe20000000800 */
[----:B------:R-:W-:-:S02]  /*1a760*/  USHF.L.U32 UR5, UR9, UR6, URZ ;  /* 0x0000000609057299 */ /* 0x000fc4000800063f */
[----:B------:R-:W-:Y:S01]  /*1a770*/  ULEA.HI UR11, UR11, UR10, URZ, 0x6 ;  /* 0x0000000a0b0b7291 */ /* 0x000fe2000f8f303f */
[----:B------:R-:W-:Y:S01]  /*1a780*/  ULDC UR9, c[0x0][0x10] ;  /* 0x0000040000097ab9 */ /* 0x000fe20000000800 */
[----:B------:R-:W-:Y:S02]  /*1a790*/  ULOP3.LUT UR6, URZ, UR7, URZ, 0x33, !UPT ;  /* 0x000000073f067292 */ /* 0x000fe4000f8e333f */
[----:B------:R-:W-:Y:S01]  /*1a7a0*/  UIMAD.WIDE.U32 UR8, UR8, UR9, URZ ;  /* 0x00000009080872a5 */ /* 0x000fe2000f8e003f */
[----:B------:R-:W-:Y:S01]  /*1a7b0*/  ULDC UR7, c[0x0][0x14] ;  /* 0x0000050000077ab9 */ /* 0x000fe20000000800 */
[----:B------:R-:W-:Y:S02]  /*1a7c0*/  USHF.R.S32.HI UR18, URZ, 0x6, UR11 ;  /* 0x000000063f127899 */ /* 0x000fe4000801140b */
[----:B------:R-:W-:Y:S02]  /*1a7d0*/  UIMAD.WIDE.U32 UR20, UR8, UR7, URZ ;  /* 0x00000007081472a5 */ /* 0x000fe4000f8e003f */
[----:B------:R-:W-:-:S02]  /*1a7e0*/  UIMAD UR13, UR9, UR7, URZ ;  /* 0x00000007090d72a4 */ /* 0x000fc4000f8e023f */
[----:B------:R-:W-:Y:S01]  /*1a7f0*/  ULOP3.LUT UR24, UR40, 0x2, URZ, 0xfc, !UPT ;  /* 0x0000000228187892 */ /* 0x000fe2000f8efc3f */
[C---:B0-----:R-:W-:Y:S01]  /*1a800*/  LOP3.LUT P2, RZ, R4.reuse, 0x7f, RZ, 0xc0, !PT ;  /* 0x0000007f04ff7812 */ /* 0x041fe2000784c0ff */
[----:B------:R-:W-:Y:S01]  /*1a810*/  UIADD3 UR13, UR21, UR13, URZ ;  /* 0x0000000d150d7290 */ /* 0x000fe2000fffe03f */
[----:B------:R-:W-:Y:S01]  /*1a820*/  LOP3.LUT P0, RZ, R4, 0x1f, RZ, 0xc0, !PT ;  /* 0x0000001f04ff7812 */ /* 0x000fe2000780c0ff */
[----:B------:R-:W-:Y:S01]  /*1a830*/  UIADD3 UR25, UR18, 0x1, URZ ;  /* 0x0000000112197890 */ /* 0x000fe2000fffe03f */
[----:B------:R-:W-:Y:S02]  /*1a840*/  ULDC.64 UR22, c[0x0][0x198] ;  /* 0x0000660000167ab9 */ /* 0x000fe40000000a00 */
[----:B------:R-:W-:-:S13]  /*1a850*/  PLOP3.LUT P0, PT, P0, P2, PT, 0x8a, 0x0 ;  /* 0x000000000000781c */ /* 0x000fda0000705172 */
.L_x_556:
[----:B------:R-:W-:-:S03]  /*1a860*/  UMOV UR7, 0xffffffff ;  /* 0xffffffff00077882 */ /* 0x000fc60000000000 */
[----:B------:R-:W-:Y:S05]  /*1a870*/  BRA.DIV UR7, `(.L_x_545) ;  /* 0x0000000e07a47947 */ /* 0x000fea000b800000 */
[----:B------:R-:W-:-:S13]  /*1a880*/  ELECT P6, URZ, PT ;  /* 0x00000000003f782f */ /* 0x000fda00038c0000 */
.L_x_566:
[----:B------:R-:W0:Y:S01]  /*1a890*/  LDC R4, c[0x0][0x28c] ;  /* 0x0000a300ff047b82 */ /* 0x000e220000000800 */
[----:B------:R-:W-:Y:S01]  /*1a8a0*/  BSSY B1, `(.L_x_546) ;  /* 0x0000035000017945 */ /* 0x000fe20003800000 */
[----:B0-----:R-:W-:-:S13]  /*1a8b0*/  ISETP.LT.OR P6, PT, R4, 0x1, !P6 ;  /* 0x000000010400780c */ /* 0x001fda00077c1670 */
[----:B------:R-:W-:Y:S05]  /*1a8c0*/  @P6 BRA `(.L_x_547) ;  /* 0x0000000000c86947 */ /* 0x000fea0003800000 */
[----:B------:R-:W-:Y:S01]  /*1a8d0*/  IMAD.SHL.U32 R11, R3, 0x100, RZ ;  /* 0x00000100030b7824 */ /* 0x000fe200078e00ff */
[----:B------:R-:W-:Y:S01]  /*1a8e0*/  MOV R12, RZ ;  /* 0x000000ff000c7202 */ /* 0x000fe20000000f00 */
[----:B------:R-:W-:Y:S01]  /*1a8f0*/  IMAD.SHL.U32 R2, R2, 0x100, RZ ;  /* 0x0000010002027824 */ /* 0x000fe200078e00ff */
[----:B------:R-:W-:Y:S01]  /*1a900*/  MOV R4, R6 ;  /* 0x0000000600047202 */ /* 0x000fe20000000f00 */
[----:B------:R-:W-:Y:S02]  /*1a910*/  IMAD.U32 R14, RZ, RZ, UR25 ;  /* 0x00000019ff0e7e24 */ /* 0x000fe4000f8e00ff */
[----:B------:R-:W-:-:S07]  /*1a920*/  IMAD.MOV.U32 R3, RZ, RZ, R0 ;  /* 0x000000ffff037224 */ /* 0x000fce00078e0000 */
.L_x_551:
[----:B------:R-:W0:Y:S01]  /*1a930*/  S2R R10, SR_CgaCtaId ;  /* 0x00000000000a7919 */ /* 0x000e220000008800 */
[----:B------:R-:W-:Y:S01]  /*1a940*/  MOV R5, 0x400 ;  /* 0x0000040000057802 */ /* 0x000fe20000000f00 */
[----:B------:R-:W1:Y:S03]  /*1a950*/  @!P2 LDC R7, c[0x0][0x500] ;  /* 0x00014000ff07ab82 */ /* 0x000e660000000800 */
[----:B0-----:R-:W-:Y:S02]  /*1a960*/  LEA R13, R10, R5, 0x18 ;  /* 0x000000050a0d7211 */ /* 0x001fe400078ec0ff */
[----:B------:R-:W-:-:S03]  /*1a970*/  SHF.L.U32 R5, R3, 0x1f, RZ ;  /* 0x0000001f03057819 */ /* 0x000fc600000006ff */
[----:B------:R-:W-:-:S04]  /*1a980*/  IMAD R10, R4, 0x8, R13 ;  /* 0x00000008040a7824 */ /* 0x000fc800078e020d */
[----:B------:R-:W0:Y:S02]  /*1a990*/  SYNCS.PHASECHK.TRANS64.TRYWAIT P1, [R10+URZ+0x18], R5 ;  /* 0x000018050a0075a7 */ /* 0x000e24000802017f */
[----:B01----:R-:W-:Y:S05]  /*1a9a0*/  @!P1 BRA `(.L_x_548) ;  /* 0x0000000c00789947 */ /* 0x003fea0003800000 */
.L_x_567:
[----:B------:R-:W-:Y:S01]  /*1a9b0*/  UPRMT UR7, UR24, 0x9910, URZ ;  /* 0x0000991018077896 */ /* 0x000fe2000800003f */
[----:B------:R1:W-:Y:S03]  /*1a9c0*/  @!P2 SYNCS.ARRIVE.TRANS64 RZ, [R10+URZ], R7 ;  /* 0x000000070affa9a7 */ /* 0x0003e6000800003f */
[----:B------:R-:W-:-:S06]  /*1a9d0*/  UISETP.NE.AND UP0, UPT, UR7, 0x2, UPT ;  /* 0x000000020700788c */ /* 0x000fcc000bf05270 */
[----:B------:R-:W-:-:S13]  /*1a9e0*/  PLOP3.LUT P1, PT, PT, PT, UP0, 0x80, 0x0 ;  /* 0x000000000000781c */ /* 0x000fda0003f2f008 */
[----:B-1----:R-:W-:Y:S05]  /*1a9f0*/  @P1 BRA `(.L_x_549) ;  /* 0x0000000000041947 */ /* 0x002fea0003800000 */
[----:B------:R-:W-:Y:S01]  /*1aa00*/  BPT.TRAP 0x1 ;  /* 0x000000040000795c */ /* 0x000fe20000300000 */
.L_x_549:
[----:B------:R-:W-:Y:S05]  /*1aa10*/  @P0 BRA `(.L_x_550) ;  /* 0x0000000000040947 */ /* 0x000fea0003800000 */
[----:B------:R-:W-:Y:S01]  /*1aa20*/  BPT.TRAP 0x1 ;  /* 0x000000040000795c */ /* 0x000fe20000300000 */
.L_x_550:
[----:B------:R-:W-:Y:S01]  /*1aa30*/  IMAD R13, R4, 0x8000, R13 ;  /* 0x00008000040d7824 */ /* 0x000fe200078e020d */
[----:B------:R-:W-:Y:S01]  /*1aa40*/  R2UR UR9, R10 ;  /* 0x000000000a0972ca */ /* 0x000fe200000e0000 */
[----:B------:R-:W-:Y:S01]  /*1aa50*/  VIADD R14, R14, 0xffffffff ;  /* 0xffffffff0e0e7836 */ /* 0x000fe20000000000 */
[----:B------:R-:W-:Y:S01]  /*1aa60*/  UIADD3 UR14, UP0, UR22, 0xf0, URZ ;  /* 0x000000f0160e7890 */ /* 0x000fe2000ff1e03f */
[----:B------:R-:W-:Y:S01]  /*1aa70*/  R2UR UR11, R11 ;  /* 0x000000000b0b72ca */ /* 0x000fe200000e0000 */
[----:B------:R-:W-:Y:S01]  /*1aa80*/  UIADD3 UR26, UP1, UR22, 0x1f0, URZ ;  /* 0x000001f0161a7890 */ /* 0x000fe2000ff3e03f */
[----:B------:R-:W-:Y:S01]  /*1aa90*/  R2UR UR7, R13 ;  /* 0x000000000d0772ca */ /* 0x000fe200000e0000 */
[----:B------:R-:W-:Y:S01]  /*1aaa0*/  UIADD3.X UR15, URZ, UR23, URZ, UP0, !UPT ;  /* 0x000000173f0f7290 */ /* 0x000fe200087fe43f */
[----:B------:R-:W-:Y:S01]  /*1aab0*/  R2UR UR10, R12 ;  /* 0x000000000c0a72ca */ /* 0x000fe200000e0000 */
[----:B------:R-:W-:Y:S01]  /*1aac0*/  UIADD3.X UR27, URZ, UR23, URZ, UP1, !UPT ;  /* 0x000000173f1b7290 */ /* 0x000fe20008ffe43f */
[----:B------:R-:W-:Y:S01]  /*1aad0*/  R2UR UR12, R9 ;  /* 0x00000000090c72ca */ /* 0x000fe200000e0000 */
[----:B------:R-:W-:Y:S01]  /*1aae0*/  UMOV UR16, 0x0 ;  /* 0x0000000000107882 */ /* 0x000fe20000000000 */
[----:B------:R-:W-:Y:S01]  /*1aaf0*/  R2UR UR19, R2 ;  /* 0x00000000021372ca */ /* 0x000fe200000e0000 */
[----:B------:R-:W-:Y:S01]  /*1ab00*/  UMOV UR17, 0x10000000 ;  /* 0x1000000000117882 */ /* 0x000fe20000000000 */
[----:B------:R-:W-:Y:S01]  /*1ab10*/  ISETP.GT.AND P3, PT, R14, 0x1, PT ;  /* 0x000000010e00780c */ /* 0x000fe20003f64270 */
[----:B------:R-:W-:Y:S01]  /*1ab20*/  VIADD R12, R12, 0x40 ;  /* 0x000000400c0c7836 */ /* 0x000fe20000000000 */
[----:B------:R-:W-:-:S03]  /*1ab30*/  IADD3 R4, R4, 0x1, RZ ;  /* 0x0000000104047810 */ /* 0x000fc60007ffe0ff */
[----:B------:R-:W-:Y:S01]  /*1ab40*/  UIADD3 UR8, UR7, 0x100, URZ ;  /* 0x0000010007087890 */ /* 0x000fe2000fffe03f */
[----:B------:R-:W-:Y:S01]  /*1ab50*/  ISETP.NE.AND P1, PT, R4, 0x3, PT ;  /* 0x000000030400780c */ /* 0x000fe20003f25270 */
[----:B------:R-:W-:-:S03]  /*1ab60*/  UIADD3 UR7, UR7, 0x18100, URZ ;  /* 0x0001810007077890 */ /* 0x000fc6000fffe03f */
[----:B0-----:R-:W-:Y:S02]  /*1ab70*/  SEL R10, RZ, 0x1, P1 ;  /* 0x00000001ff0a7807 */ /* 0x001fe40000800000 */
[----:B------:R-:W-:Y:S02]  /*1ab80*/  SEL R4, R4, RZ, P1 ;  /* 0x000000ff04047207 */ /* 0x000fe40000800000 */
[----:B------:R0:W-:Y:S01]  /*1ab90*/  UTMALDG.3D [UR8], [UR14], desc[UR16] ;  /* 0x000010080e0075b4 */ /* 0x0001e20008011000 */
[----:B------:R-:W-:Y:S01]  /*1aba0*/  LOP3.LUT R3, R3, R10, RZ, 0x3c, !PT ;  /* 0x0000000a03037212 */ /* 0x000fe200078e3cff */
[----:B0-----:R-:W-:Y:S01]  /*1abb0*/  UMOV UR8, UR7 ;  /* 0x0000000700087c82 */ /* 0x001fe20008000000 */
[----:B------:R-:W-:Y:S02]  /*1abc0*/  UMOV UR11, UR19 ;  /* 0x00000013000b7c82 */ /* 0x000fe40008000000 */
[----:B------:R0:W-:Y:S02]  /*1abd0*/  UTMALDG.3D [UR8], [UR26], desc[UR16] ;  /* 0x000010081a0075b4 */ /* 0x0001e40008011000 */
[----:B0-----:R-:W-:Y:S05]  /*1abe0*/  @P3 BRA `(.L_x_551) ;  /* 0xfffffffc00503947 */ /* 0x001fea000383ffff */
.L_x_547:
[----:B------:R-:W-:Y:S05]  /*1abf0*/  BSYNC B1 ;  /* 0x0000000000017941 */ /* 0x000fea0003800000 */
.L_x_546:
[----:B------:R-:W2:Y:S01]  /*1ac00*/  LDL.LU R15, [R1+0x200] ;  /* 0x00020000010f7983 */ /* 0x000ea20000300800 */
[----:B------:R-:W-:Y:S01]  /*1ac10*/  LOP3.LUT P1, RZ, R8, 0xff, RZ, 0xc0, !PT ;  /* 0x000000ff08ff7812 */ /* 0x000fe2000782c0ff */
[----:B------:R-:W-:Y:S02]  /*1ac20*/  ULDC.64 UR8, c[0x0][0x650] ;  /* 0x0001940000087ab9 */ /* 0x000fe40000000a00 */
[----:B------:R-:W3:Y:S01]  /*1ac30*/  LDL.LU R13, [R1+0x204] ;  /* 0x00020400010d7983 */ /* 0x000ee20000300800 */
[----:B------:R-:W-:Y:S01]  /*1ac40*/  IADD3 R6, R6, UR18, RZ ;  /* 0x0000001206067c10 */ /* 0x000fe2000fffe0ff */
[----:B------:R-:W-:Y:S01]  /*1ac50*/  UISETP.GE.U32.AND UP0, UPT, UR18, 0x3, UPT ;  /* 0x000000031200788c */ /* 0x000fe2000bf06070 */
[----:B------:R-:W-:Y:S01]  /*1ac60*/  BSSY B1, `(.L_x_552) ;  /* 0x0000074000017945 */ /* 0x000fe20003800000 */
[----:B------:R-:W-:Y:S01]  /*1ac70*/  IMAD.MOV.U32 R9, RZ, RZ, -0x1 ;  /* 0xffffffffff097424 */ /* 0x000fe200078e00ff */
[----:B------:R-:W-:Y:S02]  /*1ac80*/  PRMT R4, RZ, 0x7610, R4 ;  /* 0x00007610ff047816 */ /* 0x000fe40000000004 */
[----:B------:R-:W-:-:S02]  /*1ac90*/  PRMT R8, RZ, 0x7610, R8 ;  /* 0x00007610ff087816 */ /* 0x000fc40000000008 */
[----:B------:R-:W-:Y:S01]  /*1aca0*/  PLOP3.LUT P3, PT, PT, PT, UP0, 0x80, 0x0 ;  /* 0x000000000000781c */ /* 0x000fe20003f6f008 */
[----:B------:R-:W0:Y:S01]  /*1acb0*/  @P1 S2R R3, SR_CgaCtaId ;  /* 0x0000000000031919 */ /* 0x000e220000008800 */
[----:B------:R-:W-:-:S04]  /*1acc0*/  @P1 MOV R2, 0x400 ;  /* 0x0000040000021802 */ /* 0x000fc80000000f00 */
[----:B0-----:R-:W-:-:S04]  /*1acd0*/  @P1 LEA R2, R3, R2, 0x18 ;  /* 0x0000000203021211 */ /* 0x001fc800078ec0ff */
[----:B------:R0:W-:Y:S01]  /*1ace0*/  @P1 SYNCS.ARRIVE.TRANS64.A1T0 RZ, [R2+URZ+0x48], RZ ;  /* 0x000048ff02ff19a7 */ /* 0x0001e2000810003f */
[----:B------:R-:W-:Y:S01]  /*1acf0*/  ISETP.GT.U32.AND P1, PT, R6, 0x2, PT ;  /* 0x000000020600780c */ /* 0x000fe20003f24070 */
[----:B0-----:R-:W-:-:S05]  /*1ad00*/  IMAD.U32 R2, RZ, RZ, UR18 ;  /* 0x00000012ff027e24 */ /* 0x001fca000f8e00ff */
[----:B------:R-:W-:Y:S01]  /*1ad10*/  ISETP.LT.U32.AND P1, PT, R2, 0x3, P1 ;  /* 0x000000030200780c */ /* 0x000fe20000f21070 */
[----:B------:R-:W-:Y:S01]  /*1ad20*/  IMAD.WIDE.U32 R2, R6, -0x55555555, RZ ;  /* 0xaaaaaaab06027825 */ /* 0x000fe200078e00ff */
[----:B------:R-:W-:-:S04]  /*1ad30*/  MOV R2, 0xffffffff ;  /* 0xffffffff00027802 */ /* 0x000fc80000000f00 */
[----:B------:R-:W-:Y:S02]  /*1ad40*/  SHF.R.U32.HI R5, RZ, 0x1, R3 ;  /* 0x00000001ff057819 */ /* 0x000fe40000011603 */
[----:B------:R-:W-:-:S03]  /*1ad50*/  SEL R3, RZ, 0x1, !P1 ;  /* 0x00000001ff037807 */ /* 0x000fc60004800000 */
[----:B------:R-:W-:Y:S01]  /*1ad60*/  IMAD R6, R5, -0x3, R6 ;  /* 0xfffffffd05067824 */ /* 0x000fe200078e0206 */
[----:B------:R-:W-:Y:S01]  /*1ad70*/  LOP3.LUT R0, R0, R3, RZ, 0x3c, !PT ;  /* 0x0000000300007212 */ /* 0x000fe200078e3cff */
[----:B------:R-:W-:-:S03]  /*1ad80*/  IMAD.MOV.U32 R3, RZ, RZ, -0x1 ;  /* 0xffffffffff037424 */ /* 0x000fc600078e00ff */
[----:B------:R-:W-:Y:S02]  /*1ad90*/  @P3 LOP3.LUT R0, R0, 0x1, R5, 0x78, !PT ;  /* 0x0000000100003812 */ /* 0x000fe400078e7805 */
[----:B---3--:R-:W-:-:S04]  /*1ada0*/  IADD3 R13, P1, R13, UR20, RZ ;  /* 0x000000140d0d7c10 */ /* 0x008fc8000ff3e0ff */
[----:B--2---:R-:W-:Y:S01]  /*1adb0*/  IADD3.X R15, R15, UR13, RZ, P1, !PT ;  /* 0x0000000d0f0f7c10 */ /* 0x004fe20008ffe4ff */
[----:B------:R0:W-:Y:S01]  /*1adc0*/  STL [R1+0x204], R13 ;  /* 0x0002040d01007387 */ /* 0x0001e20000100800 */
[----:B------:R-:W-:-:S03]  /*1add0*/  ISETP.GE.U32.AND P1, PT, R13, UR8, PT ;  /* 0x000000080d007c0c */ /* 0x000fc6000bf26070 */
[----:B------:R0:W-:Y:S01]  /*1ade0*/  STL [R1+0x200], R15 ;  /* 0x0002000f01007387 */ /* 0x0001e20000100800 */
[----:B------:R-:W-:-:S13]  /*1adf0*/  ISETP.GE.U32.AND.EX P1, PT, R15, UR9, PT, P1 ;  /* 0x000000090f007c0c */ /* 0x000fda000bf26110 */
[----:B0-----:R-:W-:Y:S05]  /*1ae00*/  @P1 BRA `(.L_x_553) ;  /* 0x0000000400641947 */ /* 0x001fea0003800000 */
[----:B------:R-:W0:Y:S01]  /*1ae10*/  S2R R7, SR_CTAID.X ;  /* 0x0000000000077919 */ /* 0x000e220000002500 */
[----:B------:R-:W-:Y:S01]  /*1ae20*/  ULDC UR7, c[0x0][0x150] ;  /* 0x0000540000077ab9 */ /* 0x000fe20000000800 */
[----:B------:R-:W1:Y:S01]  /*1ae30*/  LDC R4, c[0x0][0x144] ;  /* 0x00005100ff047b82 */ /* 0x000e620000000800 */
[----:B------:R-:W-:Y:S01]  /*1ae40*/  UISETP.NE.AND UP0, UPT, UR45, URZ, UPT ;  /* 0x0000003f2d00728c */ /* 0x000fe2000bf05270 */
[----:B------:R-:W2:Y:S01]  /*1ae50*/  S2R R5, SR_CTAID.Y ;  /* 0x0000000000057919 */ /* 0x000ea20000002600 */
[----:B------:R-:W-:Y:S01]  /*1ae60*/  ULDC.64 UR8, c[0x0][0x628] ;  /* 0x00018a0000087ab9 */ /* 0x000fe20000000a00 */
[----:B------:R-:W-:-:S03]  /*1ae70*/  ULDC UR10, c[0x0][0x630] ;  /* 0x00018c00000a7ab9 */ /* 0x000fc60000000800 */
[----:B------:R-:W-:Y:S01]  /*1ae80*/  PLOP3.LUT P1, PT, PT, PT, UP0, 0x80, 0x0 ;  /* 0x000000000000781c */ /* 0x000fe20003f2f008 */
[----:B------:R-:W3:Y:S01]  /*1ae90*/  LDC R10, c[0x0][0x148] ;  /* 0x00005200ff0a7b82 */ /* 0x000ee20000000800 */
[----:B0-----:R-:W-:Y:S02]  /*1aea0*/  I2FP.F32.U32 R2, R7 ;  /* 0x0000000700027245 */ /* 0x001fe40000201000 */
[----:B--2---:R-:W-:-:S03]  /*1aeb0*/  I2FP.F32.U32 R3, R5 ;  /* 0x0000000500037245 */ /* 0x004fc60000201000 */
[----:B------:R-:W-:Y:S01]  /*1aec0*/  FMUL R2, R2, UR7 ;  /* 0x0000000702027c20 */ /* 0x000fe20008400000 */
[----:B------:R-:W-:Y:S02]  /*1aed0*/  ULDC UR7, c[0x0][0x154] ;  /* 0x0000550000077ab9 */ /* 0x000fe40000000800 */
[----:B------:R-:W-:-:S03]  /*1aee0*/  FMUL R9, R3, UR7 ;  /* 0x0000000703097c20 */ /* 0x000fc60008400000 */
[----:B------:R-:W0:Y:S08]  /*1aef0*/  F2I.U32.TRUNC.NTZ R2, R2 ;  /* 0x0000000200027305 */ /* 0x000e30000020f000 */
[----:B------:R-:W2:Y:S01]  /*1af00*/  F2I.U32.TRUNC.NTZ R9, R9 ;  /* 0x0000000900097305 */ /* 0x000ea2000020f000 */
[----:B0-----:R-:W-:Y:S02]  /*1af10*/  IMAD.MOV R3, RZ, RZ, -R2 ;  /* 0x000000ffff037224 */ /* 0x001fe400078e0a02 */
[----:B------:R-:W-:-:S02]  /*1af20*/  IMAD.MOV.U32 R2, RZ, RZ, R13 ;  /* 0x000000ffff027224 */ /* 0x000fc400078e000d */
[----:B-1----:R-:W-:Y:S01]  /*1af30*/  IMAD R7, R4, R3, R7 ;  /* 0x0000000304077224 */ /* 0x002fe200078e0207 */
[----:B--2---:R-:W-:-:S05]  /*1af40*/  IADD3 R3, -R9, RZ, RZ ;  /* 0x000000ff09037210 */ /* 0x004fca0007ffe1ff */
[----:B---3--:R-:W-:Y:S01]  /*1af50*/  @P1 IMAD R7, R10, R3, R5 ;  /* 0x000000030a071224 */ /* 0x008fe200078e0205 */
[----:B------:R-:W-:Y:S01]  /*1af60*/  ISETP.NE.U32.AND P1, PT, RZ, UR8, PT ;  /* 0x00000008ff007c0c */ /* 0x000fe2000bf25070 */
[----:B------:R-:W-:-:S03]  /*1af70*/  IMAD.MOV.U32 R3, RZ, RZ, R15 ;  /* 0x000000ffff037224 */ /* 0x000fc600078e000f */
[----:B------:R-:W-:-:S13]  /*1af80*/  ISETP.NE.AND.EX P1, PT, RZ, UR9, PT, P1 ;  /* 0x00000009ff007c0c */ /* 0x000fda000bf25310 */
[----:B------:R-:W-:Y:S05]  /*1af90*/  @!P1 BRA `(.L_x_554) ;  /* 0x0000000000289947 */ /* 0x000fea0003800000 */
[----:B------:R-:W-:Y:S02]  /*1afa0*/  ULDC UR7, c[0x0][0x634] ;  /* 0x00018d0000077ab9 */ /* 0x000fe40000000800 */
[----:B------:R-:W-:-:S04]  /*1afb0*/  IADD3 R3, P1, R13, UR7, RZ ;  /* 0x000000070d037c10 */ /* 0x000fc8000ff3e0ff */
[----:B------:R-:W-:-:S05]  /*1afc0*/  IADD3.X R9, RZ, R15, RZ, P1, !PT ;  /* 0x0000000fff097210 */ /* 0x000fca0000ffe4ff */
[----:B------:R-:W-:-:S04]  /*1afd0*/  IMAD.WIDE.U32 R4, R9, UR8, RZ ;  /* 0x0000000809047c25 */ /* 0x000fc8000f8e00ff */
[----:B------:R-:W-:-:S04]  /*1afe0*/  IMAD.WIDE.U32 R4, P1, R3, UR9, R4 ;  /* 0x0000000903047c25 */ /* 0x000fc8000f820004 */
[----:B------:R-:W-:-:S04]  /*1aff0*/  IMAD.WIDE.U32 R2, R3, UR8, RZ ;  /* 0x0000000803027c25 */ /* 0x000fc8000f8e00ff */
[----:B------:R-:W-:Y:S01]  /*1b000*/  IMAD.MOV.U32 R2, RZ, RZ, R5 ;  /* 0x000000ffff027224 */ /* 0x000fe200078e0005 */
[----:B------:R-:W-:Y:S01]  /*1b010*/  IADD3 RZ, P3, R3, R4, RZ ;  /* 0x0000000403ff7210 */ /* 0x000fe20007f7e0ff */
[----:B------:R-:W-:-:S04]  /*1b020*/  IMAD.X R3, RZ, RZ, RZ, P1 ;  /* 0x000000ffff037224 */ /* 0x000fc800008e06ff */
[----:B------:R-:W-:-:S08]  /*1b030*/  IMAD.WIDE.U32.X R2, R9, UR9, R2, P3 ;  /* 0x0000000909027c25 */ /* 0x000fd000098e0402 */
.L_x_554:
[--C-:B------:R-:W-:Y:S01]  /*1b040*/  SHF.R.U64 R9, R2, UR10, R3.reuse ;  /* 0x0000000a02097c19 */ /* 0x100fe20008001203 */
[----:B------:R-:W-:Y:S01]  /*1b050*/  ULDC.64 UR8, c[0x0][0x620] ;  /* 0x0001880000087ab9 */ /* 0x000fe20000000a00 */
[----:B------:R-:W-:Y:S01]  /*1b060*/  SHF.R.U32.HI R2, RZ, UR10, R3 ;  /* 0x0000000aff027c19 */ /* 0x000fe20008011603 */
[----:B------:R-:W-:Y:S01]  /*1b070*/  IMAD.MOV.U32 R3, RZ, RZ, R15 ;  /* 0x000000ffff037224 */ /* 0x000fe200078e000f */
[----:B------:R-:W-:Y:S01]  /*1b080*/  IADD3 R11, P1, RZ, -R9, RZ ;  /* 0x80000009ff0b7210 */ /* 0x000fe20007f3e0ff */
[----:B------:R-:W-:-:S03]  /*1b090*/  ULDC UR7, c[0x0][0x618] ;  /* 0x0001860000077ab9 */ /* 0x000fc60000000800 */
[----:B------:R-:W-:-:S05]  /*1b0a0*/  IADD3.X R2, RZ, ~R2, RZ, P1, !PT ;  /* 0x80000002ff027210 */ /* 0x000fca0000ffe4ff */
[----:B------:R-:W-:-:S04]  /*1b0b0*/  IMAD R2, R2, UR8, RZ ;  /* 0x0000000802027c24 */ /* 0x000fc8000f8e02ff */
[----:B------:R-:W-:Y:S02]  /*1b0c0*/  IMAD R5, R11, UR9, R2 ;  /* 0x000000090b057c24 */ /* 0x000fe4000f8e0202 */
[----:B------:R-:W-:-:S04]  /*1b0d0*/  IMAD.MOV.U32 R2, RZ, RZ, R13 ;  /* 0x000000ffff027224 */ /* 0x000fc800078e000d */
[----:B------:R-:W-:Y:S01]  /*1b0e0*/  IMAD.WIDE.U32 R2, R11, UR8, R2 ;  /* 0x000000080b027c25 */ /* 0x000fe2000f8e0002 */
[----:B------:R-:W-:Y:S02]  /*1b0f0*/  ULDC.64 UR8, c[0x0][0x640] ;  /* 0x0001900000087ab9 */ /* 0x000fe40000000a00 */
[----:B------:R-:W-:Y:S02]  /*1b100*/  ISETP.NE.U32.AND P1, PT, RZ, UR8, PT ;  /* 0x00000008ff007c0c */ /* 0x000fe4000bf25070 */
[----:B------:R-:W-:Y:S02]  /*1b110*/  IADD3 R3, R3, R5, RZ ;  /* 0x0000000503037210 */ /* 0x000fe40007ffe0ff */
[----:B------:R-:W-:Y:S02]  /*1b120*/  ISETP.NE.AND.EX P1, PT, RZ, UR9, PT, P1 ;  /* 0x00000009ff007c0c */ /* 0x000fe4000bf25310 */
[--C-:B------:R-:W-:Y:S02]  /*1b130*/  SHF.R.U64 R10, R2, UR7, R3.reuse ;  /* 0x00000007020a7c19 */ /* 0x100fe40008001203 */
[----:B------:R-:W-:Y:S01]  /*1b140*/  SHF.R.U32.HI R3, RZ, UR7, R3 ;  /* 0x00000007ff037c19 */ /* 0x000fe20008011603 */
[----:B------:R-:W-:-:S03]  /*1b150*/  ULDC UR7, c[0x0][0x608] ;  /* 0x0001820000077ab9 */ /* 0x000fc60000000800 */
[--C-:B------:R-:W-:Y:S02]  /*1b160*/  SHF.R.U64 R12, R10, UR7, R3.reuse ;  /* 0x000000070a0c7c19 */ /* 0x100fe40008001203 */
[----:B------:R-:W-:Y:S01]  /*1b170*/  SHF.R.U32.HI R3, RZ, UR7, R3 ;  /* 0x00000007ff037c19 */ /* 0x000fe20008011603 */
[----:B------:R-:W-:-:S03]  /*1b180*/  ULDC UR7, c[0x0][0x658] ;  /* 0x0001960000077ab9 */ /* 0x000fc60000000800 */
[--C-:B------:R-:W-:Y:S02]  /*1b190*/  SHF.R.U64 R11, R12, UR7, R3.reuse ;  /* 0x000000070c0b7c19 */ /* 0x100fe40008001203 */
[----:B------:R-:W-:-:S03]  /*1b1a0*/  SHF.R.U32.HI R13, RZ, UR7, R3 ;  /* 0x00000007ff0d7c19 */ /* 0x000fc60008011603 */
[----:B------:R-:W-:Y:S02]  /*1b1b0*/  IMAD.MOV.U32 R2, RZ, RZ, R11 ;  /* 0x000000ffff027224 */ /* 0x000fe400078e000b */
[----:B------:R-:W-:Y:S01]  /*1b1c0*/  IMAD.MOV.U32 R3, RZ, RZ, R13 ;  /* 0x000000ffff037224 */ /* 0x000fe200078e000d */
[----:B------:R-:W-:Y:S06]  /*1b1d0*/  @!P1 BRA `(.L_x_555) ;  /* 0x0000000000289947 */ /* 0x000fec0003800000 */
        /* <DEDUP_REMOVED lines=10> */
.L_x_555:
[----:B------:R-:W-:Y:S01]  /*1b280*/  ULDC UR7, c[0x0][0x648] ;  /* 0x0001920000077ab9 */ /* 0x000fe20000000800 */
[----:B------:R-:W-:Y:S01]  /*1b290*/  LOP3.LUT R12, R12, UR6, RZ, 0xc0, !PT ;  /* 0x000000060c0c7c12 */ /* 0x000fe2000f8ec0ff */
[----:B------:R-:W-:Y:S01]  /*1b2a0*/  UISETP.NE.AND UP0, UPT, UR45, URZ, UPT ;  /* 0x0000003f2d00728c */ /* 0x000fe2000bf05270 */
[----:B------:R-:W-:Y:S01]  /*1b2b0*/  SHF.R.U64 R3, R2, UR7, R3 ;  /* 0x0000000702037c19 */ /* 0x000fe20008001203 */
[----:B------:R-:W-:Y:S01]  /*1b2c0*/  ULDC UR7, c[0x0][0x638] ;  /* 0x00018e0000077ab9 */ /* 0x000fe20000000800 */
[----:B------:R-:W-:Y:S02]  /*1b2d0*/  LOP3.LUT R4, R10, UR4, RZ, 0xc0, !PT ;  /* 0x000000040a047c12 */ /* 0x000fe4000f8ec0ff */
[C---:B------:R-:W-:Y:S01]  /*1b2e0*/  IADD3 R2, -R3.reuse, RZ, RZ ;  /* 0x000000ff03027210 */ /* 0x040fe20007ffe1ff */
[----:B------:R-:W-:Y:S01]  /*1b2f0*/  IMAD R12, R3, UR5, R12 ;  /* 0x00000005030c7c24 */ /* 0x000fe2000f8e020c */
[----:B------:R-:W-:Y:S02]  /*1b300*/  PLOP3.LUT P1, PT, PT, PT, UP0, 0x40, 0x0 ;  /* 0x000000000000781c */ /* 0x000fe40003f2e808 */
[----:B------:R-:W-:Y:S01]  /*1b310*/  PLOP3.LUT P3, PT, PT, PT, UP0, 0x40, 0x0 ;  /* 0x000000000000781c */ /* 0x000fe20003f6e808 */
[----:B------:R-:W-:Y:S01]  /*1b320*/  IMAD R11, R2, UR7, R11 ;  /* 0x00000007020b7c24 */ /* 0x000fe2000f8e020b */
[----:B------:R-:W-:-:S02]  /*1b330*/  ULDC UR7, c[0x0][0x610] ;  /* 0x0001840000077ab9 */ /* 0x000fc40000000800 */
[----:B------:R-:W-:Y:S01]  /*1b340*/  IMAD R7, R12, UR7, R7 ;  /* 0x000000070c077c24 */ /* 0x000fe2000f8e0207 */
[----:B------:R-:W-:Y:S02]  /*1b350*/  ULDC UR7, c[0x0][0x600] ;  /* 0x0001800000077ab9 */ /* 0x000fe40000000800 */
[----:B------:R-:W-:-:S05]  /*1b360*/  IMAD R4, R11, UR7, R4 ;  /* 0x000000070b047c24 */ /* 0x000fca000f8e0204 */
[----:B------:R-:W-:Y:S02]  /*1b370*/  SEL R2, R4, R7, P1 ;  /* 0x0000000704027207 */ /* 0x000fe40000800000 */
[----:B------:R-:W-:Y:S01]  /*1b380*/  SEL R3, R7, R4, P3 ;  /* 0x0000000407037207 */ /* 0x000fe20001800000 */
[----:B------:R-:W-:-:S07]  /*1b390*/  IMAD.MOV.U32 R4, RZ, RZ, 0x1 ;  /* 0x00000001ff047424 */ /* 0x000fce00078e00ff */
.L_x_553:
[----:B------:R-:W-:Y:S05]  /*1b3a0*/  BSYNC B1 ;  /* 0x0000000000017941 */ /* 0x000fea0003800000 */
.L_x_552:
[----:B------:R-:W-:-:S13]  /*1b3b0*/  LOP3.LUT P1, RZ, R4, 0xff, RZ, 0xc0, !PT ;  /* 0x000000ff04ff7812 */ /* 0x000fda000782c0ff */
[----:B------:R-:W-:Y:S05]  /*1b3c0*/  @P1 BRA `(.L_x_556) ;  /* 0xfffffff400241947 */ /* 0x000fea000383ffff */
[----:B------:R-:W-:Y:S05]  /*1b3d0*/  BSYNC B0 ;  /* 0x0000000000007941 */ /* 0x000fea0003800000 */
.L_x_544:
[----:B------:R-:W-:-:S03]  /*1b3e0*/  UMOV UR7, 0xffffffff ;  /* 0xffffffff00077882 */ /* 0x000fc60000000000 */
[----:B------:R-:W-:Y:S05]  /*1b3f0*/  BRA.DIV UR7, `(.L_x_557) ;  /* 0x0000000207f87947 */ /* 0x000fea000b800000 */
[----:B------:R-:W-:-:S13]  /*1b400*/  ELECT P6, URZ, PT ;  /* 0x00000000003f782f */ /* 0x000fda00038c0000 */
.L_x_570:
[----:B------:R-:W-:Y:S04]  /*1b410*/  BSSY B0, `(.L_x_558) ;  /* 0x0000023000007945 */ /* 0x000fe80003800000 */
[----:B------:R-:W-:Y:S05]  /*1b420*/  @!P6 BRA `(.L_x_559) ;  /* 0x000000000084e947 */ /* 0x000fea0003800000 */
[----:B------:R-:W-:-:S04]  /*1b430*/  ULOP3.LUT UR7, UR40, 0x2, URZ, 0xfc, !UPT ;  /* 0x0000000228077892 */ /* 0x000fc8000f8efc3f */
[----:B------:R-:W-:-:S06]  /*1b440*/  UISETP.NE.AND UP0, UPT, UR7, 0x3, UPT ;  /* 0x000000030700788c */ /* 0x000fcc000bf05270 */
[----:B------:R-:W-:-:S13]  /*1b450*/  PLOP3.LUT P0, PT, PT, PT, UP0, 0x80, 0x0 ;  /* 0x000000000000781c */ /* 0x000fda0003f0f008 */
[----:B------:R-:W-:Y:S05]  /*1b460*/  @!P0 BRA `(.L_x_560) ;  /* 0x0000000000048947 */ /* 0x000fea0003800000 */
[----:B------:R-:W-:Y:S01]  /*1b470*/  BPT.TRAP 0x1 ;  /* 0x000000040000795c */ /* 0x000fe20000300000 */
.L_x_560:
[----:B------:R-:W0:Y:S01]  /*1b480*/  S2R R3, SR_CgaCtaId ;  /* 0x0000000000037919 */ /* 0x000e220000008800 */
[----:B------:R-:W-:-:S04]  /*1b490*/  MOV R2, 0x400 ;  /* 0x0000040000027802 */ /* 0x000fc80000000f00 */
[----:B0-----:R-:W-:Y:S02]  /*1b4a0*/  LEA R3, R3, R2, 0x18 ;  /* 0x0000000203037211 */ /* 0x001fe400078ec0ff */
[----:B------:R-:W-:-:S03]  /*1b4b0*/  SHF.L.U32 R2, R0, 0x1f, RZ ;  /* 0x0000001f00027819 */ /* 0x000fc600000006ff */
[----:B------:R-:W-:-:S05]  /*1b4c0*/  VIADD R3, R3, 0x18 ;  /* 0x0000001803037836 */ /* 0x000fca0000000000 */
[----:B------:R-:W-:-:S04]  /*1b4d0*/  LEA R5, R6, R3, 0x3 ;  /* 0x0000000306057211 */ /* 0x000fc800078e18ff */
[----:B------:R-:W0:Y:S02]  /*1b4e0*/  SYNCS.PHASECHK.TRANS64.TRYWAIT P0, [R5+URZ], R2 ;  /* 0x00000002050075a7 */ /* 0x000e24000800017f */
[----:B0-----:R-:W-:Y:S05]  /*1b4f0*/  @!P0 BRA `(.L_x_561) ;  /* 0x0000000000d88947 */ /* 0x001fea0003800000 */
.L_x_571:
[----:B------:R-:W-:-:S05]  /*1b500*/  VIADD R6, R6, 0x1 ;  /* 0x0000000106067836 */ /* 0x000fca0000000000 */
[----:B------:R-:W-:-:S04]  /*1b510*/  ISETP.NE.AND P0, PT, R6, 0x3, PT ;  /* 0x000000030600780c */ /* 0x000fc80003f05270 */
[----:B0-----:R-:W-:Y:S02]  /*1b520*/  SEL R5, RZ, 0x1, P0 ;  /* 0x00000001ff057807 */ /* 0x001fe40000000000 */
[----:B------:R-:W-:Y:S02]  /*1b530*/  SEL R6, R6, RZ, P0 ;  /* 0x000000ff06067207 */ /* 0x000fe40000000000 */
[----:B------:R-:W-:-:S03]  /*1b540*/  LOP3.LUT R5, R0, R5, RZ, 0x3c, !PT ;  /* 0x0000000500057212 */ /* 0x000fc600078e3cff */
[----:B------:R-:W-:Y:S01]  /*1b550*/  IMAD R7, R6, 0x8, R3 ;  /* 0x0000000806077824 */ /* 0x000fe200078e0203 */
[----:B------:R-:W-:-:S04]  /*1b560*/  SHF.L.U32 R0, R5, 0x1f, RZ ;  /* 0x0000001f05007819 */ /* 0x000fc800000006ff */
[----:B------:R-:W0:Y:S02]  /*1b570*/  SYNCS.PHASECHK.TRANS64.TRYWAIT P0, [R7+URZ], R0 ;  /* 0x00000000070075a7 */ /* 0x000e24000800017f */
[----:B0-----:R-:W-:Y:S05]  /*1b580*/  @!P0 BRA `(.L_x_562) ;  /* 0x0000000000c88947 */ /* 0x001fea0003800000 */
.L_x_572:
[----:B0-----:R-:W-:-:S04]  /*1b590*/  IADD3 R0, R6, 0x1, RZ ;  /* 0x0000000106007810 */ /* 0x001fc80007ffe0ff */
[----:B------:R-:W-:-:S04]  /*1b5a0*/  ISETP.NE.AND P0, PT, R0, 0x3, PT ;  /* 0x000000030000780c */ /* 0x000fc80003f05270 */
[----:B------:R-:W-:Y:S02]  /*1b5b0*/  SEL R2, RZ, 0x1, P0 ;  /* 0x00000001ff027807 */ /* 0x000fe40000000000 */
[----:B------:R-:W-:Y:S02]  /*1b5c0*/  SEL R0, R0, RZ, P0 ;  /* 0x000000ff00007207 */ /* 0x000fe40000000000 */
[----:B------:R-:W-:-:S03]  /*1b5d0*/  LOP3.LUT R2, R5, R2, RZ, 0x3c, !PT ;  /* 0x0000000205027212 */ /* 0x000fc600078e3cff */
[----:B------:R-:W-:Y:S01]  /*1b5e0*/  IMAD R3, R0, 0x8, R3 ;  /* 0x0000000800037824 */ /* 0x000fe200078e0203 */
[----:B------:R-:W-:-:S07]  /*1b5f0*/  SHF.L.U32 R0, R2, 0x1f, RZ ;  /* 0x0000001f02007819 */ /* 0x000fce00000006ff */
.L_x_563:
[----:B0-----:R0:W1:Y:S02]  /*1b600*/  SYNCS.PHASECHK.TRANS64.TRYWAIT P0, [R3+URZ], R0 ;  /* 0x00000000030075a7 */ /* 0x001064000800017f */
[----:B-1----:R-:W-:Y:S05]  /*1b610*/  @!P0 NANOSLEEP.SYNCS 0x989680 ;  /* 0x009896800000895d */ /* 0x002fea0003900000 */
[----:B------:R-:W1:Y:S02]  /*1b620*/  @!P0 SYNCS.PHASECHK.TRANS64 P0, [R3+URZ], R0 ;  /* 0x00000000030085a7 */ /* 0x000e64000800007f */
[----:B-1----:R-:W-:Y:S05]  /*1b630*/  @!P0 BRA `(.L_x_563) ;  /* 0xfffffffc00f08947 */ /* 0x002fea000383ffff */
.L_x_559:
[----:B------:R-:W-:Y:S05]  /*1b640*/  BSYNC B0 ;  /* 0x0000000000007941 */ /* 0x000fea0003800000 */
.L_x_558:
[----:B------:R-:W-:Y:S05]  /*1b650*/  EXIT ;  /* 0x000000000000794d */ /* 0x000fea0003800000 */
.L_x_17:
[----:B-1----:R1:W4:Y:S02]  /*1b660*/  SYNCS.PHASECHK.TRANS64.TRYWAIT P1, [R3+URZ], R0 ;  /* 0x00000000030075a7 */ /* 0x002324000802017f */
[----:B----4-:R-:W-:Y:S05]  /*1b670*/  @!P1 NANOSLEEP.SYNCS 0x989680 ;  /* 0x009896800000995d */ /* 0x010fea0003900000 */
[----:B------:R-:W4:Y:S02]  /*1b680*/  @!P1 SYNCS.PHASECHK.TRANS64 P1, [R3+URZ], R0 ;  /* 0x00000000030095a7 */ /* 0x000f24000802007f */
[----:B----4-:R-:W-:Y:S05]  /*1b690*/  @!P1 BRA `(.L_x_17) ;  /* 0xfffffffc00f09947 */ /* 0x010fea000383ffff */
[----:B------:R-:W-:Y:S05]  /*1b6a0*/  BRA `(.L_x_16) ;  /* 0xfffffe5c00547947 */ /* 0x000fea000383ffff */
.L_x_22:
[----:B-1----:R-:W-:-:S04]  /*1b6b0*/  IMAD.U32 R5, RZ, RZ, UR8 ;  /* 0x00000008ff057e24 */ /* 0x002fc8000f8e00ff */
[----:B------:R1:W2:Y:S03]  /*1b6c0*/  SYNCS.PHASECHK.TRANS64.TRYWAIT P1, [R5+URZ], R4 ;  /* 0x00000004050075a7 */ /* 0x0002a6000802017f */
[----:B--2---:R-:W-:Y:S05]  /*1b6d0*/  @!P1 NANOSLEEP.SYNCS 0x989680 ;  /* 0x009896800000995d */ /* 0x004fea0003900000 */
[----:B------:R-:W2:Y:S02]  /*1b6e0*/  @!P1 SYNCS.PHASECHK.TRANS64 P1, [R5+URZ], R4 ;  /* 0x00000004050095a7 */ /* 0x000ea4000802007f */
[----:B--2---:R-:W-:Y:S05]  /*1b6f0*/  @!P1 BRA `(.L_x_22) ;  /* 0xfffffffc00ec9947 */ /* 0x004fea000383ffff */
[----:B------:R-:W-:Y:S05]  /*1b700*/  BRA `(.L_x_21) ;  /* 0xfffffe9000cc7947 */ /* 0x000fea000383ffff */
.L_x_545:
[----:B------:R-:W-:Y:S01]  /*1b710*/  BSSY B1, `(.L_x_564) ;  /* 0x0000006000017945 */ /* 0x000fe20003800000 */
[----:B------:R-:W-:-:S07]  /*1b720*/  MOV R15, 0xffffffff ;  /* 0xffffffff000f7802 */ /* 0x000fce0000000f00 */
[----:B------:R-:W-:Y:S05]  /*1b730*/  WARPSYNC.COLLECTIVE R15, `(.L_x_565) ;  /* 0x000000000f0c7348 */ /* 0x000fea0003c00000 */
[----:B------:R-:W-:Y:S02]  /*1b740*/  ELECT P6, UR62, PT ;  /* 0x00000000003e782f */ /* 0x000fe400038c0000 */
[----:B------:R-:W-:Y:S01]  /*1b750*/  MOV R14, UR62 ;  /* 0x0000003e000e7c02 */ /* 0x000fe20008000f00 */
[----:B------:R-:W-:Y:S10]  /*1b760*/  ENDCOLLECTIVE ;  /* 0x000000000000791b */ /* 0x000ff40003800000 */
.L_x_565:
[----:B------:R-:W-:Y:S05]  /*1b770*/  BSYNC B1 ;  /* 0x0000000000017941 */ /* 0x000fea0003800000 */
.L_x_564:
[----:B------:R-:W-:Y:S05]  /*1b780*/  BRA `(.L_x_566) ;  /* 0xfffffff000407947 */ /* 0x000fea000383ffff */
.L_x_548:
[----:B0-----:R0:W1:Y:S02]  /*1b790*/  SYNCS.PHASECHK.TRANS64.TRYWAIT P1, [R10+URZ+0x18], R5 ;  /* 0x000018050a0075a7 */ /* 0x001064000802017f */
[----:B-1----:R-:W-:Y:S05]  /*1b7a0*/  @!P1 NANOSLEEP.SYNCS 0x989680 ;  /* 0x009896800000995d */ /* 0x002fea0003900000 */
[----:B------:R-:W1:Y:S02]  /*1b7b0*/  @!P1 SYNCS.PHASECHK.TRANS64 P1, [R10+URZ+0x18], R5 ;  /* 0x000018050a0095a7 */ /* 0x000e64000802007f */
[----:B-1----:R-:W-:Y:S05]  /*1b7c0*/  @!P1 BRA `(.L_x_548) ;  /* 0xfffffffc00f09947 */ /* 0x002fea000383ffff */
[----:B------:R-:W-:Y:S05]  /*1b7d0*/  BRA `(.L_x_567) ;  /* 0xfffffff000747947 */ /* 0x000fea000383ffff */
.L_x_557:
[----:B------:R-:W-:Y:S01]  /*1b7e0*/  BSSY B0, `(.L_x_568) ;  /* 0x0000006000007945 */ /* 0x000fe20003800000 */
[----:B------:R-:W-:-:S07]  /*1b7f0*/  IMAD.MOV.U32 R15, RZ, RZ, -0x1 ;  /* 0xffffffffff0f7424 */ /* 0x000fce00078e00ff */
[----:B------:R-:W-:Y:S05]  /*1b800*/  WARPSYNC.COLLECTIVE R15, `(.L_x_569) ;  /* 0x000000000f0c7348 */ /* 0x000fea0003c00000 */
[----:B------:R-:W-:Y:S02]  /*1b810*/  ELECT P6, UR62, PT ;  /* 0x00000000003e782f */ /* 0x000fe400038c0000 */
[----:B------:R-:W-:Y:S01]  /*1b820*/  MOV R14, UR62 ;  /* 0x0000003e000e7c02 */ /* 0x000fe20008000f00 */
[----:B------:R-:W-:Y:S10]  /*1b830*/  ENDCOLLECTIVE ;  /* 0x000000000000791b */ /* 0x000ff40003800000 */
.L_x_569:
[----:B------:R-:W-:Y:S05]  /*1b840*/  BSYNC B0 ;  /* 0x0000000000007941 */ /* 0x000fea0003800000 */
.L_x_568:
[----:B------:R-:W-:Y:S05]  /*1b850*/  BRA `(.L_x_570) ;  /* 0xfffffff800ec7947 */ /* 0x000fea000383ffff */
.L_x_561:
[----:B0-----:R0:W1:Y:S02]  /*1b860*/  SYNCS.PHASECHK.TRANS64.TRYWAIT P0, [R5+URZ], R2 ;  /* 0x00000002050075a7 */ /* 0x001064000800017f */
[----:B-1----:R-:W-:Y:S05]  /*1b870*/  @!P0 NANOSLEEP.SYNCS 0x989680 ;  /* 0x009896800000895d */ /* 0x002fea0003900000 */
[----:B------:R-:W1:Y:S02]  /*1b880*/  @!P0 SYNCS.PHASECHK.TRANS64 P0, [R5+URZ], R2 ;  /* 0x00000002050085a7 */ /* 0x000e64000800007f */
[----:B-1----:R-:W-:Y:S05]  /*1b890*/  @!P0 BRA `(.L_x_561) ;  /* 0xfffffffc00f08947 */ /* 0x002fea000383ffff */
[----:B------:R-:W-:Y:S05]  /*1b8a0*/  BRA `(.L_x_571) ;  /* 0xfffffffc00147947 */ /* 0x000fea000383ffff */
.L_x_562:
[----:B0-----:R0:W1:Y:S02]  /*1b8b0*/  SYNCS.PHASECHK.TRANS64.TRYWAIT P0, [R7+URZ], R0 ;  /* 0x00000000070075a7 */ /* 0x001064000800017f */
[----:B-1----:R-:W-:Y:S05]  /*1b8c0*/  @!P0 NANOSLEEP.SYNCS 0x989680 ;  /* 0x009896800000895d */ /* 0x002fea0003900000 */
[----:B------:R-:W1:Y:S02]  /*1b8d0*/  @!P0 SYNCS.PHASECHK.TRANS64 P0, [R7+URZ], R0 ;  /* 0x00000000070085a7 */ /* 0x000e64000800007f */
[----:B-1----:R-:W-:Y:S05]  /*1b8e0*/  @!P0 BRA `(.L_x_562) ;  /* 0xfffffffc00f08947 */ /* 0x002fea000383ffff */
[----:B------:R-:W-:Y:S05]  /*1b8f0*/  BRA `(.L_x_572) ;  /* 0xfffffffc00247947 */ /* 0x000fea000383ffff */
.L_x_573:
[----:B------:R-:W-:-:S00]  /*1b900*/  BRA `(.L_x_573) ;  /* 0xfffffffc00fc7947 */ /* 0x000fc0000383ffff */
[----:B------:R-:W-:-:S00]  /*1b910*/  NOP ;  /* 0x0000000000007918 */ /* 0x000fc00000000000 */
        /* <DEDUP_REMOVED lines=14> */
.L_x_574:


//--------------------- .nv.global.init           --------------------------
	.section	.nv.global.init,"aw",@progbits
.nv.global.init:
	.type		$str$22,@object
	.size		$str$22,($str$23 - $str$22)
$str$22:
        /*0000*/ 	.byte	0x6b, 0x5f, 0x74, 0x69, 0x6c, 0x65, 0x5f, 0x63, 0x6f, 0x75, 0x6e, 0x74, 0x20, 0x3e, 0x3d, 0x20
        /*0010*/ 	.byte	0x31, 0x00
	.type		$str$23,@object
	.size		$str$23,(__unnamed_1 - $str$23)
$str$23:
        /*0012*/ 	.byte	0x2f, 0x74, 0x6d, 0x70, 0x2f, 0x63, 0x75, 0x74, 0x6c, 0x61, 0x73, 0x73, 0x5f, 0x73, 0x77, 0x65
        /*0022*/ 	.byte	0x65, 0x70, 0x5f, 0x73, 0x72, 0x63, 0x2f, 0x69, 0x6e, 0x63, 0x6c, 0x75, 0x64, 0x65, 0x2f, 0x63
        /*0032*/ 	.byte	0x75, 0x74, 0x6c, 0x61, 0x73, 0x73, 0x2f, 0x67, 0x65, 0x6d, 0x6d, 0x2f, 0x63, 0x6f, 0x6c, 0x6c
        /*0042*/ 	.byte	0x65, 0x63, 0x74, 0x69, 0x76, 0x65, 0x2f, 0x73, 0x6d, 0x39, 0x30, 0x5f, 0x6d, 0x6d, 0x61, 0x5f
        /*0052*/ 	.byte	0x74, 0x6d, 0x61, 0x5f, 0x67, 0x6d, 0x6d, 0x61, 0x5f, 0x73, 0x73, 0x5f, 0x77, 0x61, 0x72, 0x70
        /*0062*/ 	.byte	0x73, 0x70, 0x65, 0x63, 0x69, 0x61, 0x6c, 0x69, 0x7a, 0x65, 0x64, 0x2e, 0x68, 0x70, 0x70, 0x00
	.type		__unnamed_1,@object
	.size		__unnamed_1,(.L_0 - __unnamed_1)
__unnamed_1:
        /* <DEDUP_REMOVED lines=180> */
        /*0bb2*/ 	.byte	0x74, 0x65, 0x3a, 0x3a, 0x69, 0x64, 0x65, 0x6e, 0x74, 0x69, 0x74, 0x79, 0x5d, 0x00
.L_0:


//--------------------- .nv.shared._ZN7cutlass13device_kernelINS_4gemm6kernel13GemmUniversalIN4cute5tupleIJiiiiEEENS1_10collective13CollectiveMmaINS1_34MainloopSm90TmaGmmaWarpSpecializedILi3ENS5_IJNS4_1CILi1EEESB_SB_EEENS1_35KernelTmaWarpSpecializedCooperativeEEENS5_IJNSA_ILi256EEESF_NSA_ILi64EEEEEENS_6half_tENS5_IJlSB_lEEESI_SJ_NS4_8TiledMMAINS4_8MMA_AtomIJNS4_4SM904GMMA26MMA_64x256x16_F32F16F16_SSILNSN_5MajorE0ELSP_0ELNSN_7ScaleInE1ELSQ_1EEEEEENS4_6LayoutINS5_IJNSA_ILi2EEESB_SB_EEENS5_IJSB_NSA_ILi0EEESW_EEEEENS5_IJNS4_10UnderscoreESZ_SZ_EEEEENS4_13SM90_TMA_LOADENS4_14ComposedLayoutINS4_7SwizzleILi3ELi4ELi3EEENS4_18smem_ptr_flag_bitsILi16EEENST_INS5_IJNSA_ILi8EEESG_EEENS5_IJSG_SB_EEEEEEEvNS4_8identityES12_S1C_vS1D_EENS_8epilogue10collective6detail29Sm90TmaWarpSpecializedAdapterINS1G_15DefaultEpilogueISI_SJ_SJ_NS1F_6thread17LinearCombinationISI_Li1EffLNS1K_9ScaleType4KindE0ELNS_15FloatRoundStyleE2ESI_EENS1_15EpilogueDefaultEEEEEvvEEEEvNT_6ParamsE --------------------------
	.section	.nv.shared._ZN7cutlass13device_kernelINS_4gemm6kernel13GemmUniversalIN4cute5tupleIJiiiiEEENS1_10collective13CollectiveMmaINS1_34MainloopSm90TmaGmmaWarpSpecializedILi3ENS5_IJNS4_1CILi1EEESB_SB_EEENS1_35KernelTmaWarpSpecializedCooperativeEEENS5_IJNSA_ILi256EEESF_NSA_ILi64EEEEEENS_6half_tENS5_IJlSB_lEEESI_SJ_NS4_8TiledMMAINS4_8MMA_AtomIJNS4_4SM904GMMA26MMA_64x256x16_F32F16F16_SSILNSN_5MajorE0ELSP_0ELNSN_7ScaleInE1ELSQ_1EEEEEENS4_6LayoutINS5_IJNSA_ILi2EEESB_SB_EEENS5_IJSB_NSA_ILi0EEESW_EEEEENS5_IJNS4_10UnderscoreESZ_SZ_EEEEENS4_13SM90_TMA_LOADENS4_14ComposedLayoutINS4_7SwizzleILi3ELi4ELi3EEENS4_18smem_ptr_flag_bitsILi16EEENST_INS5_IJNSA_ILi8EEESG_EEENS5_IJSG_SB_EEEEEEEvNS4_8identityES12_S1C_vS1D_EENS_8epilogue10collective6detail29Sm90TmaWarpSpecializedAdapterINS1G_15DefaultEpilogueISI_SJ_SJ_NS1F_6thread17LinearCombinationISI_Li1EffLNS1K_9ScaleType4KindE0ELNS_15FloatRoundStyleE2ESI_EENS1_15EpilogueDefaultEEEEEvvEEEEvNT_6ParamsE,"aw",@nobits
	.sectionflags	@""
	.align	16
	.zero		1024


//--------------------- .nv.shared.reserved.0     --------------------------
	.section	.nv.shared.reserved.0,"aw",@nobits
	.weak		__nv_reservedSMEM_offset_0_alias
	.size		__nv_reservedSMEM_offset_0_alias, 0, 0
	.other		__nv_reservedSMEM_offset_0_alias,@"STO_CUDA_RESERVED_SHARED STV_DEFAULT"
__nv_reservedSMEM_offset_0_alias:
	.zero		0


//--------------------- .nv.global                --------------------------
	.section	.nv.global,"aw",@nobits
.nv.global:
	.type		_ZN40_INTERNAL_2cf98b1d_4_k_cu_da17a55d_145404cute1_E,@object
	.size		_ZN40_INTERNAL_2cf98b1d_4_k_cu_da17a55d_145404cute1_E,(_ZN40_INTERNAL_2cf98b1d_4_k_cu_da17a55d_145404cuda3std3__45__cpo6cbeginE - _ZN40_INTERNAL_2cf98b1d_4_k_cu_da17a55d_145404cute1_E)
_ZN40_INTERNAL_2cf98b1d_4_k_cu_da17a55d_145404cute1_E:
	.zero		1
	.type		_ZN40_INTERNAL_2cf98b1d_4_k_cu_da17a55d_145404cuda3std3__45__cpo6cbeginE,@object
	.size		_ZN40_INTERNAL_2cf98b1d_4_k_cu_da17a55d_145404cuda3std3__45__cpo6cbeginE,(_ZN40_INTERNAL_2cf98b1d_4_k_cu_da17a55d_145404cuda3std3__48in_placeE - _ZN40_INTERNAL_2cf98b1d_4_k_cu_da17a55d_145404cuda3std3__45__cpo6cbeginE)
_ZN40_INTERNAL_2cf98b1d_4_k_cu_da17a55d_145404cuda3std3__45__cpo6cbeginE:
	.zero		1
	.type		_ZN40_INTERNAL_2cf98b1d_4_k_cu_da17a55d_145404cuda3std3__48in_placeE,@object
	.size		_ZN40_INTERNAL_2cf98b1d_4_k_cu_da17a55d_145404cuda3std3__48in_placeE,(_ZN40_INTERNAL_2cf98b1d_4_k_cu_da17a55d_145404cuda3std6ranges3__45__cpo9iter_moveE - _ZN40_INTERNAL_2cf98b1d_4_k_cu_da17a55d_145404cuda3std3__48in_placeE)
_ZN40_INTERNAL_2cf98b1d_4_k_cu_da17a55d_145404cuda3std3__48in_placeE:
	.zero		1
	.type		_ZN40_INTERNAL_2cf98b1d_4_k_cu_da17a55d_145404cuda3std6ranges3__45__cpo9iter_moveE,@object
	.size		_ZN40_INTERNAL_2cf98b1d_4_k_cu_da17a55d_145404cuda3std6ranges3__45__cpo9iter_moveE,(_ZN40_INTERNAL_2cf98b1d_4_k_cu_da17a55d_145404cuda3std3__45__cpo5beginE - _ZN40_INTERNAL_2cf98b1d_4_k_cu_da17a55d_145404cuda3std6ranges3__45__cpo9iter_moveE)
_ZN40_INTERNAL_2cf98b1d_4_k_cu_da17a55d_145404cuda3std6ranges3__45__cpo9iter_moveE:
	.zero		1
	.type		_ZN40_INTERNAL_2cf98b1d_4_k_cu_da17a55d_145404cuda3std3__45__cpo5beginE,@object
	.size		_ZN40_INTERNAL_2cf98b1d_4_k_cu_da17a55d_145404cuda3std3__45__cpo5beginE,(_ZN40_INTERNAL_2cf98b1d_4_k_cu_da17a55d_145404cuda3std3__442_GLOBAL__N__2cf98b1d_4_k_cu_da17a55d_145406ignoreE - _ZN40_INTERNAL_2cf98b1d_4_k_cu_da17a55d_145404cuda3std3__45__cpo5beginE)
_ZN40_INTERNAL_2cf98b1d_4_k_cu_da17a55d_145404cuda3std3__45__cpo5beginE:
	.zero		1
	.type		_ZN40_INTERNAL_2cf98b1d_4_k_cu_da17a55d_145404cuda3std3__442_GLOBAL__N__2cf98b1d_4_k_cu_da17a55d_145406ignoreE,@object
	.size		_ZN40_INTERNAL_2cf98b1d_4_k_cu_da17a55d_145404cuda3std3__442_GLOBAL__N__2cf98b1d_4_k_cu_da17a55d_145406ignoreE,(_ZN40_INTERNAL_2cf98b1d_4_k_cu_da17a55d_145404cute7productE - _ZN40_INTERNAL_2cf98b1d_4_k_cu_da17a55d_145404cuda3std3__442_GLOBAL__N__2cf98b1d_4_k_cu_da17a55d_145406ignoreE)
_ZN40_INTERNAL_2cf98b1d_4_k_cu_da17a55d_145404cuda3std3__442_GLOBAL__N__2cf98b1d_4_k_cu_da17a55d_145406ignoreE:
	.zero		1
	.type		_ZN40_INTERNAL_2cf98b1d_4_k_cu_da17a55d_145404cute7productE,@object
	.size		_ZN40_INTERNAL_2cf98b1d_4_k_cu_da17a55d_145404cute7productE,(_ZN40_INTERNAL_2cf98b1d_4_k_cu_da17a55d_145404cuda3std3__45__cpo3endE - _ZN40_INTERNAL_2cf98b1d_4_k_cu_da17a55d_145404cute7productE)
_ZN40_INTERNAL_2cf98b1d_4_k_cu_da17a55d_145404cute7productE:
	.zero		1
	.type		_ZN40_INTERNAL_2cf98b1d_4_k_cu_da17a55d_145404cuda3std3__45__cpo3endE,@object
	.size		_ZN40_INTERNAL_2cf98b1d_4_k_cu_da17a55d_145404cuda3std3__45__cpo3endE,(_ZN40_INTERNAL_2cf98b1d_4_k_cu_da17a55d_145404cuda3std3__419piecewise_constructE - _ZN40_INTERNAL_2cf98b1d_4_k_cu_da17a55d_145404cuda3std3__45__cpo3endE)
_ZN40_INTERNAL_2cf98b1d_4_k_cu_da17a55d_145404cuda3std3__45__cpo3endE:
	.zero		1
	.type		_ZN40_INTERNAL_2cf98b1d_4_k_cu_da17a55d_145404cuda3std3__419piecewise_constructE,@object
	.size		_ZN40_INTERNAL_2cf98b1d_4_k_cu_da17a55d_145404cuda3std3__419piecewise_constructE,(_ZN40_INTERNAL_2cf98b1d_4_k_cu_da17a55d_145404cuda3std3__45__cpo4cendE - _ZN40_INTERNAL_2cf98b1d_4_k_cu_da17a55d_145404cuda3std3__419piecewise_constructE)
_ZN40_INTERNAL_2cf98b1d_4_k_cu_da17a55d_145404cuda3std3__419piecewise_constructE:
	.zero		1
	.type		_ZN40_INTERNAL_2cf98b1d_4_k_cu_da17a55d_145404cuda3std3__45__cpo4cendE,@object
	.size		_ZN40_INTERNAL_2cf98b1d_4_k_cu_da17a55d_145404cuda3std3__45__cpo4cendE,(_ZN40_INTERNAL_2cf98b1d_4_k_cu_da17a55d_145404cuda3std6ranges3__45__cpo4swapE - _ZN40_INTERNAL_2cf98b1d_4_k_cu_da17a55d_145404cuda3std3__45__cpo4cendE)
_ZN40_INTERNAL_2cf98b1d_4_k_cu_da17a55d_145404cuda3std3__45__cpo4cendE:
	.zero		1
	.type		_ZN40_INTERNAL_2cf98b1d_4_k_cu_da17a55d_145404cuda3std6ranges3__45__cpo4swapE,@object
	.size		_ZN40_INTERNAL_2cf98b1d_4_k_cu_da17a55d_145404cuda3std6ranges3__45__cpo4swapE,(.L_8 - _ZN40_INTERNAL_2cf98b1d_4_k_cu_da17a55d_145404cuda3std6ranges3__45__cpo4swapE)
_ZN40_INTERNAL_2cf98b1d_4_k_cu_da17a55d_145404cuda3std6ranges3__45__cpo4swapE:
	.zero		1
.L_8:


//--------------------- .nv.constant0._ZN7cutlass13device_kernelINS_4gemm6kernel13GemmUniversalIN4cute5tupleIJiiiiEEENS1_10collective13CollectiveMmaINS1_34MainloopSm90TmaGmmaWarpSpecializedILi3ENS5_IJNS4_1CILi1EEESB_SB_EEENS1_35KernelTmaWarpSpecializedCooperativeEEENS5_IJNSA_ILi256EEESF_NSA_ILi64EEEEEENS_6half_tENS5_IJlSB_lEEESI_SJ_NS4_8TiledMMAINS4_8MMA_AtomIJNS4_4SM904GMMA26MMA_64x256x16_F32F16F16_SSILNSN_5MajorE0ELSP_0ELNSN_7ScaleInE1ELSQ_1EEEEEENS4_6LayoutINS5_IJNSA_ILi2EEESB_SB_EEENS5_IJSB_NSA_ILi0EEESW_EEEEENS5_IJNS4_10UnderscoreESZ_SZ_EEEEENS4_13SM90_TMA_LOADENS4_14ComposedLayoutINS4_7SwizzleILi3ELi4ELi3EEENS4_18smem_ptr_flag_bitsILi16EEENST_INS5_IJNSA_ILi8EEESG_EEENS5_IJSG_SB_EEEEEEEvNS4_8identityES12_S1C_vS1D_EENS_8epilogue10collective6detail29Sm90TmaWarpSpecializedAdapterINS1G_15DefaultEpilogueISI_SJ_SJ_NS1F_6thread17LinearCombinationISI_Li1EffLNS1K_9ScaleType4KindE0ELNS_15FloatRoundStyleE2ESI_EENS1_15EpilogueDefaultEEEEEvvEEEEvNT_6ParamsE --------------------------
	.section	.nv.constant0._ZN7cutlass13device_kernelINS_4gemm6kernel13GemmUniversalIN4cute5tupleIJiiiiEEENS1_10collective13CollectiveMmaINS1_34MainloopSm90TmaGmmaWarpSpecializedILi3ENS5_IJNS4_1CILi1EEESB_SB_EEENS1_35KernelTmaWarpSpecializedCooperativeEEENS5_IJNSA_ILi256EEESF_NSA_ILi64EEEEEENS_6half_tENS5_IJlSB_lEEESI_SJ_NS4_8TiledMMAINS4_8MMA_AtomIJNS4_4SM904GMMA26MMA_64x256x16_F32F16F16_SSILNSN_5MajorE0ELSP_0ELNSN_7ScaleInE1ELSQ_1EEEEEENS4_6LayoutINS5_IJNSA_ILi2EEESB_SB_EEENS5_IJSB_NSA_ILi0EEESW_EEEEENS5_IJNS4_10UnderscoreESZ_SZ_EEEEENS4_13SM90_TMA_LOADENS4_14ComposedLayoutINS4_7SwizzleILi3ELi4ELi3EEENS4_18smem_ptr_flag_bitsILi16EEENST_INS5_IJNSA_ILi8EEESG_EEENS5_IJSG_SB_EEEEEEEvNS4_8identityES12_S1C_vS1D_EENS_8epilogue10collective6detail29Sm90TmaWarpSpecializedAdapterINS1G_15DefaultEpilogueISI_SJ_SJ_NS1F_6thread17LinearCombinationISI_Li1EffLNS1K_9ScaleType4KindE0ELNS_15FloatRoundStyleE2ESI_EENS1_15EpilogueDefaultEEEEEvvEEEEvNT_6ParamsE,"a",@progbits
	.sectionflags	@""
	.align	4
.nv.constant0._ZN7cutlass13device_kernelINS_4gemm6kernel13GemmUniversalIN4cute5tupleIJiiiiEEENS1_10collective13CollectiveMmaINS1_34MainloopSm90TmaGmmaWarpSpecializedILi3ENS5_IJNS4_1CILi1EEESB_SB_EEENS1_35KernelTmaWarpSpecializedCooperativeEEENS5_IJNSA_ILi256EEESF_NSA_ILi64EEEEEENS_6half_tENS5_IJlSB_lEEESI_SJ_NS4_8TiledMMAINS4_8MMA_AtomIJNS4_4SM904GMMA26MMA_64x256x16_F32F16F16_SSILNSN_5MajorE0ELSP_0ELNSN_7ScaleInE1ELSQ_1EEEEEENS4_6LayoutINS5_IJNSA_ILi2EEESB_SB_EEENS5_IJSB_NSA_ILi0EEESW_EEEEENS5_IJNS4_10UnderscoreESZ_SZ_EEEEENS4_13SM90_TMA_LOADENS4_14ComposedLayoutINS4_7SwizzleILi3ELi4ELi3EEENS4_18smem_ptr_flag_bitsILi16EEENST_INS5_IJNSA_ILi8EEESG_EEENS5_IJSG_SB_EEEEEEEvNS4_8identityES12_S1C_vS1D_EENS_8epilogue10collective6detail29Sm90TmaWarpSpecializedAdapterINS1G_15DefaultEpilogueISI_SJ_SJ_NS1F_6thread17LinearCombinationISI_Li1EffLNS1K_9ScaleType4KindE0ELNS_15FloatRoundStyleE2ESI_EENS1_15EpilogueDefaultEEEEEvvEEEEvNT_6ParamsE:
	.zero		1664


//--------------------- SYMBOLS --------------------------

	.type		.nv.reservedSmem.offset0,@object
	.size		.nv.reservedSmem.offset0,0x4
	.type		__assertfail,@function
